//
// Generated by NVIDIA NVVM Compiler
//
// Compiler Build ID: CL-36424714
// Cuda compilation tools, release 13.0, V13.0.88
// Based on NVVM 20.0.0
//

.version 9.0
.target sm_100
.address_size 64

	// .globl	_Z9matrixMulPdS_S_ii
.global .align 1 .b8 _ZN34_INTERNAL_8e9eea6e_4_k_cu_47dac6b94cuda3std3__45__cpo5beginE[1];
.global .align 1 .b8 _ZN34_INTERNAL_8e9eea6e_4_k_cu_47dac6b94cuda3std3__45__cpo3endE[1];
.global .align 1 .b8 _ZN34_INTERNAL_8e9eea6e_4_k_cu_47dac6b94cuda3std3__45__cpo6cbeginE[1];
.global .align 1 .b8 _ZN34_INTERNAL_8e9eea6e_4_k_cu_47dac6b94cuda3std3__45__cpo4cendE[1];
.global .align 1 .b8 _ZN34_INTERNAL_8e9eea6e_4_k_cu_47dac6b94cuda3std3__45__cpo6rbeginE[1];
.global .align 1 .b8 _ZN34_INTERNAL_8e9eea6e_4_k_cu_47dac6b94cuda3std3__45__cpo4rendE[1];
.global .align 1 .b8 _ZN34_INTERNAL_8e9eea6e_4_k_cu_47dac6b94cuda3std3__45__cpo7crbeginE[1];
.global .align 1 .b8 _ZN34_INTERNAL_8e9eea6e_4_k_cu_47dac6b94cuda3std3__45__cpo5crendE[1];
.global .align 1 .b8 _ZN34_INTERNAL_8e9eea6e_4_k_cu_47dac6b94cuda3std3__436_GLOBAL__N__8e9eea6e_4_k_cu_47dac6b96ignoreE[1];
.global .align 1 .b8 _ZN34_INTERNAL_8e9eea6e_4_k_cu_47dac6b94cuda3std3__419piecewise_constructE[1];
.global .align 1 .b8 _ZN34_INTERNAL_8e9eea6e_4_k_cu_47dac6b94cuda3std3__48in_placeE[1];
.global .align 1 .b8 _ZN34_INTERNAL_8e9eea6e_4_k_cu_47dac6b94cuda3std3__420unreachable_sentinelE[1];
.global .align 1 .b8 _ZN34_INTERNAL_8e9eea6e_4_k_cu_47dac6b94cuda3std3__47nulloptE[1];
.global .align 1 .b8 _ZN34_INTERNAL_8e9eea6e_4_k_cu_47dac6b94cuda3std3__48unexpectE[1];
.global .align 1 .b8 _ZN34_INTERNAL_8e9eea6e_4_k_cu_47dac6b94cuda3std6ranges3__45__cpo4swapE[1];
.global .align 1 .b8 _ZN34_INTERNAL_8e9eea6e_4_k_cu_47dac6b94cuda3std6ranges3__45__cpo9iter_moveE[1];
.global .align 1 .b8 _ZN34_INTERNAL_8e9eea6e_4_k_cu_47dac6b94cuda3std6ranges3__45__cpo5beginE[1];
.global .align 1 .b8 _ZN34_INTERNAL_8e9eea6e_4_k_cu_47dac6b94cuda3std6ranges3__45__cpo3endE[1];
.global .align 1 .b8 _ZN34_INTERNAL_8e9eea6e_4_k_cu_47dac6b94cuda3std6ranges3__45__cpo6cbeginE[1];
.global .align 1 .b8 _ZN34_INTERNAL_8e9eea6e_4_k_cu_47dac6b94cuda3std6ranges3__45__cpo4cendE[1];
.global .align 1 .b8 _ZN34_INTERNAL_8e9eea6e_4_k_cu_47dac6b94cuda3std6ranges3__45__cpo7advanceE[1];
.global .align 1 .b8 _ZN34_INTERNAL_8e9eea6e_4_k_cu_47dac6b94cuda3std6ranges3__45__cpo9iter_swapE[1];
.global .align 1 .b8 _ZN34_INTERNAL_8e9eea6e_4_k_cu_47dac6b94cuda3std6ranges3__45__cpo4nextE[1];
.global .align 1 .b8 _ZN34_INTERNAL_8e9eea6e_4_k_cu_47dac6b94cuda3std6ranges3__45__cpo4prevE[1];
.global .align 1 .b8 _ZN34_INTERNAL_8e9eea6e_4_k_cu_47dac6b94cuda3std6ranges3__45__cpo4dataE[1];
.global .align 1 .b8 _ZN34_INTERNAL_8e9eea6e_4_k_cu_47dac6b94cuda3std6ranges3__45__cpo5cdataE[1];
.global .align 1 .b8 _ZN34_INTERNAL_8e9eea6e_4_k_cu_47dac6b94cuda3std6ranges3__45__cpo4sizeE[1];
.global .align 1 .b8 _ZN34_INTERNAL_8e9eea6e_4_k_cu_47dac6b94cuda3std6ranges3__45__cpo5ssizeE[1];
.global .align 1 .b8 _ZN34_INTERNAL_8e9eea6e_4_k_cu_47dac6b94cuda3std6ranges3__45__cpo8distanceE[1];
.global .align 1 .b8 _ZN34_INTERNAL_8e9eea6e_4_k_cu_47dac6b96thrust24THRUST_300001_SM_1000_NS8cuda_cub3parE[1];
.global .align 1 .b8 _ZN34_INTERNAL_8e9eea6e_4_k_cu_47dac6b96thrust24THRUST_300001_SM_1000_NS8cuda_cub10par_nosyncE[1];
.global .align 1 .b8 _ZN34_INTERNAL_8e9eea6e_4_k_cu_47dac6b96thrust24THRUST_300001_SM_1000_NS6system6detail10sequential3seqE[1];
.global .align 1 .b8 _ZN34_INTERNAL_8e9eea6e_4_k_cu_47dac6b96thrust24THRUST_300001_SM_1000_NS12placeholders2_1E[1];
.global .align 1 .b8 _ZN34_INTERNAL_8e9eea6e_4_k_cu_47dac6b96thrust24THRUST_300001_SM_1000_NS12placeholders2_2E[1];
.global .align 1 .b8 _ZN34_INTERNAL_8e9eea6e_4_k_cu_47dac6b96thrust24THRUST_300001_SM_1000_NS12placeholders2_3E[1];
.global .align 1 .b8 _ZN34_INTERNAL_8e9eea6e_4_k_cu_47dac6b96thrust24THRUST_300001_SM_1000_NS12placeholders2_4E[1];
.global .align 1 .b8 _ZN34_INTERNAL_8e9eea6e_4_k_cu_47dac6b96thrust24THRUST_300001_SM_1000_NS12placeholders2_5E[1];
.global .align 1 .b8 _ZN34_INTERNAL_8e9eea6e_4_k_cu_47dac6b96thrust24THRUST_300001_SM_1000_NS12placeholders2_6E[1];
.global .align 1 .b8 _ZN34_INTERNAL_8e9eea6e_4_k_cu_47dac6b96thrust24THRUST_300001_SM_1000_NS12placeholders2_7E[1];
.global .align 1 .b8 _ZN34_INTERNAL_8e9eea6e_4_k_cu_47dac6b96thrust24THRUST_300001_SM_1000_NS12placeholders2_8E[1];
.global .align 1 .b8 _ZN34_INTERNAL_8e9eea6e_4_k_cu_47dac6b96thrust24THRUST_300001_SM_1000_NS12placeholders2_9E[1];
.global .align 1 .b8 _ZN34_INTERNAL_8e9eea6e_4_k_cu_47dac6b96thrust24THRUST_300001_SM_1000_NS12placeholders3_10E[1];
.global .align 1 .b8 _ZN34_INTERNAL_8e9eea6e_4_k_cu_47dac6b96thrust24THRUST_300001_SM_1000_NS3seqE[1];

.visible .entry _Z9matrixMulPdS_S_ii(
	.param .u64 .ptr .align 1 _Z9matrixMulPdS_S_ii_param_0,
	.param .u64 .ptr .align 1 _Z9matrixMulPdS_S_ii_param_1,
	.param .u64 .ptr .align 1 _Z9matrixMulPdS_S_ii_param_2,
	.param .u32 _Z9matrixMulPdS_S_ii_param_3,
	.param .u32 _Z9matrixMulPdS_S_ii_param_4
)
{
	.reg .pred 	%p<12>;
	.reg .b32 	%r<81>;
	.reg .b64 	%rd<30>;
	.reg .b64 	%fd<95>;

	ld.param.u64 	%rd9, [_Z9matrixMulPdS_S_ii_param_0];
	ld.param.u64 	%rd10, [_Z9matrixMulPdS_S_ii_param_1];
	ld.param.u64 	%rd11, [_Z9matrixMulPdS_S_ii_param_2];
	ld.param.u32 	%r30, [_Z9matrixMulPdS_S_ii_param_3];
	ld.param.u32 	%r31, [_Z9matrixMulPdS_S_ii_param_4];
	mov.u32 	%r32, %ctaid.x;
	mov.u32 	%r33, %ntid.x;
	mov.u32 	%r34, %tid.x;
	mad.lo.s32 	%r1, %r32, %r33, %r34;
	setp.ge.s32 	%p1, %r1, %r31;
	@%p1 bra 	$L__BB0_17;
	rem.s32 	%r35, %r1, %r30;
	cvta.to.global.u64 	%rd1, %rd9;
	cvta.to.global.u64 	%rd12, %rd10;
	mul.wide.s32 	%rd13, %r35, 8;
	add.s64 	%rd14, %rd12, %rd13;
	ld.global.f64 	%fd3, [%rd14];
	mul.wide.s32 	%rd15, %r1, 8;
	add.s64 	%rd2, %rd1, %rd15;
	ld.global.f64 	%fd4, [%rd2];
	mul.f64 	%fd5, %fd3, %fd4;
	st.global.f64 	[%rd2], %fd5;
	bar.sync 	0;
	setp.ne.s32 	%p2, %r35, 0;
	@%p2 bra 	$L__BB0_17;
	setp.lt.s32 	%p3, %r30, 1;
	mov.f64 	%fd94, 0d0000000000000000;
	@%p3 bra 	$L__BB0_16;
	and.b32  	%r2, %r30, 15;
	setp.lt.u32 	%p4, %r30, 16;
	mov.b32 	%r73, 0;
	mov.u32 	%r80, %r73;
	@%p4 bra 	$L__BB0_6;
	and.b32  	%r73, %r30, 2147483632;
	neg.s32 	%r67, %r73;
	add.s64 	%rd17, %rd15, %rd1;
	add.s64 	%rd28, %rd17, 64;
	mov.b32 	%r80, 0;
$L__BB0_5:
	.pragma "nounroll";
	ld.global.f64 	%fd7, [%rd28+-64];
	cvt.rn.f64.s32 	%fd8, %r80;
	add.f64 	%fd9, %fd7, %fd8;
	cvt.rzi.s32.f64 	%r39, %fd9;
	ld.global.f64 	%fd10, [%rd28+-56];
	cvt.rn.f64.s32 	%fd11, %r39;
	add.f64 	%fd12, %fd10, %fd11;
	cvt.rzi.s32.f64 	%r40, %fd12;
	ld.global.f64 	%fd13, [%rd28+-48];
	cvt.rn.f64.s32 	%fd14, %r40;
	add.f64 	%fd15, %fd13, %fd14;
	cvt.rzi.s32.f64 	%r41, %fd15;
	ld.global.f64 	%fd16, [%rd28+-40];
	cvt.rn.f64.s32 	%fd17, %r41;
	add.f64 	%fd18, %fd16, %fd17;
	cvt.rzi.s32.f64 	%r42, %fd18;
	ld.global.f64 	%fd19, [%rd28+-32];
	cvt.rn.f64.s32 	%fd20, %r42;
	add.f64 	%fd21, %fd19, %fd20;
	cvt.rzi.s32.f64 	%r43, %fd21;
	ld.global.f64 	%fd22, [%rd28+-24];
	cvt.rn.f64.s32 	%fd23, %r43;
	add.f64 	%fd24, %fd22, %fd23;
	cvt.rzi.s32.f64 	%r44, %fd24;
	ld.global.f64 	%fd25, [%rd28+-16];
	cvt.rn.f64.s32 	%fd26, %r44;
	add.f64 	%fd27, %fd25, %fd26;
	cvt.rzi.s32.f64 	%r45, %fd27;
	ld.global.f64 	%fd28, [%rd28+-8];
	cvt.rn.f64.s32 	%fd29, %r45;
	add.f64 	%fd30, %fd28, %fd29;
	cvt.rzi.s32.f64 	%r46, %fd30;
	ld.global.f64 	%fd31, [%rd28];
	cvt.rn.f64.s32 	%fd32, %r46;
	add.f64 	%fd33, %fd31, %fd32;
	cvt.rzi.s32.f64 	%r47, %fd33;
	ld.global.f64 	%fd34, [%rd28+8];
	cvt.rn.f64.s32 	%fd35, %r47;
	add.f64 	%fd36, %fd34, %fd35;
	cvt.rzi.s32.f64 	%r48, %fd36;
	ld.global.f64 	%fd37, [%rd28+16];
	cvt.rn.f64.s32 	%fd38, %r48;
	add.f64 	%fd39, %fd37, %fd38;
	cvt.rzi.s32.f64 	%r49, %fd39;
	ld.global.f64 	%fd40, [%rd28+24];
	cvt.rn.f64.s32 	%fd41, %r49;
	add.f64 	%fd42, %fd40, %fd41;
	cvt.rzi.s32.f64 	%r50, %fd42;
	ld.global.f64 	%fd43, [%rd28+32];
	cvt.rn.f64.s32 	%fd44, %r50;
	add.f64 	%fd45, %fd43, %fd44;
	cvt.rzi.s32.f64 	%r51, %fd45;
	ld.global.f64 	%fd46, [%rd28+40];
	cvt.rn.f64.s32 	%fd47, %r51;
	add.f64 	%fd48, %fd46, %fd47;
	cvt.rzi.s32.f64 	%r52, %fd48;
	ld.global.f64 	%fd49, [%rd28+48];
	cvt.rn.f64.s32 	%fd50, %r52;
	add.f64 	%fd51, %fd49, %fd50;
	cvt.rzi.s32.f64 	%r53, %fd51;
	ld.global.f64 	%fd52, [%rd28+56];
	cvt.rn.f64.s32 	%fd53, %r53;
	add.f64 	%fd54, %fd52, %fd53;
	cvt.rzi.s32.f64 	%r80, %fd54;
	add.s32 	%r67, %r67, 16;
	add.s64 	%rd28, %rd28, 128;
	setp.ne.s32 	%p5, %r67, 0;
	@%p5 bra 	$L__BB0_5;
$L__BB0_6:
	setp.eq.s32 	%p6, %r2, 0;
	@%p6 bra 	$L__BB0_15;
	and.b32  	%r12, %r30, 7;
	setp.lt.u32 	%p7, %r2, 8;
	@%p7 bra 	$L__BB0_9;
	mul.wide.u32 	%rd18, %r73, 8;
	add.s64 	%rd19, %rd2, %rd18;
	ld.global.f64 	%fd55, [%rd19];
	cvt.rn.f64.s32 	%fd56, %r80;
	add.f64 	%fd57, %fd55, %fd56;
	cvt.rzi.s32.f64 	%r55, %fd57;
	ld.global.f64 	%fd58, [%rd19+8];
	cvt.rn.f64.s32 	%fd59, %r55;
	add.f64 	%fd60, %fd58, %fd59;
	cvt.rzi.s32.f64 	%r56, %fd60;
	ld.global.f64 	%fd61, [%rd19+16];
	cvt.rn.f64.s32 	%fd62, %r56;
	add.f64 	%fd63, %fd61, %fd62;
	cvt.rzi.s32.f64 	%r57, %fd63;
	ld.global.f64 	%fd64, [%rd19+24];
	cvt.rn.f64.s32 	%fd65, %r57;
	add.f64 	%fd66, %fd64, %fd65;
	cvt.rzi.s32.f64 	%r58, %fd66;
	ld.global.f64 	%fd67, [%rd19+32];
	cvt.rn.f64.s32 	%fd68, %r58;
	add.f64 	%fd69, %fd67, %fd68;
	cvt.rzi.s32.f64 	%r59, %fd69;
	ld.global.f64 	%fd70, [%rd19+40];
	cvt.rn.f64.s32 	%fd71, %r59;
	add.f64 	%fd72, %fd70, %fd71;
	cvt.rzi.s32.f64 	%r60, %fd72;
	ld.global.f64 	%fd73, [%rd19+48];
	cvt.rn.f64.s32 	%fd74, %r60;
	add.f64 	%fd75, %fd73, %fd74;
	cvt.rzi.s32.f64 	%r61, %fd75;
	ld.global.f64 	%fd76, [%rd19+56];
	cvt.rn.f64.s32 	%fd77, %r61;
	add.f64 	%fd78, %fd76, %fd77;
	cvt.rzi.s32.f64 	%r80, %fd78;
	add.s32 	%r73, %r73, 8;
$L__BB0_9:
	setp.eq.s32 	%p8, %r12, 0;
	@%p8 bra 	$L__BB0_15;
	and.b32  	%r18, %r30, 3;
	setp.lt.u32 	%p9, %r12, 4;
	@%p9 bra 	$L__BB0_12;
	mul.wide.u32 	%rd20, %r73, 8;
	add.s64 	%rd21, %rd2, %rd20;
	ld.global.f64 	%fd79, [%rd21];
	cvt.rn.f64.s32 	%fd80, %r80;
	add.f64 	%fd81, %fd79, %fd80;
	cvt.rzi.s32.f64 	%r63, %fd81;
	ld.global.f64 	%fd82, [%rd21+8];
	cvt.rn.f64.s32 	%fd83, %r63;
	add.f64 	%fd84, %fd82, %fd83;
	cvt.rzi.s32.f64 	%r64, %fd84;
	ld.global.f64 	%fd85, [%rd21+16];
	cvt.rn.f64.s32 	%fd86, %r64;
	add.f64 	%fd87, %fd85, %fd86;
	cvt.rzi.s32.f64 	%r65, %fd87;
	ld.global.f64 	%fd88, [%rd21+24];
	cvt.rn.f64.s32 	%fd89, %r65;
	add.f64 	%fd90, %fd88, %fd89;
	cvt.rzi.s32.f64 	%r80, %fd90;
	add.s32 	%r73, %r73, 4;
$L__BB0_12:
	setp.eq.s32 	%p10, %r18, 0;
	@%p10 bra 	$L__BB0_15;
	mul.wide.u32 	%rd23, %r73, 8;
	add.s64 	%rd24, %rd15, %rd23;
	add.s64 	%rd29, %rd1, %rd24;
	neg.s32 	%r78, %r18;
$L__BB0_14:
	.pragma "nounroll";
	ld.global.f64 	%fd91, [%rd29];
	cvt.rn.f64.s32 	%fd92, %r80;
	add.f64 	%fd93, %fd91, %fd92;
	cvt.rzi.s32.f64 	%r80, %fd93;
	add.s64 	%rd29, %rd29, 8;
	add.s32 	%r78, %r78, 1;
	setp.ne.s32 	%p11, %r78, 0;
	@%p11 bra 	$L__BB0_14;
$L__BB0_15:
	cvt.rn.f64.s32 	%fd94, %r80;
$L__BB0_16:
	div.s32 	%r66, %r1, %r30;
	cvta.to.global.u64 	%rd25, %rd11;
	mul.wide.s32 	%rd26, %r66, 8;
	add.s64 	%rd27, %rd25, %rd26;
	st.global.f64 	[%rd27], %fd94;
$L__BB0_17:
	ret;

}
	// .globl	_ZN3cub18CUB_300001_SM_10006detail11EmptyKernelIvEEvv
.visible .entry _ZN3cub18CUB_300001_SM_10006detail11EmptyKernelIvEEvv()
{


	ret;

}
	// .globl	_ZN3cub18CUB_300001_SM_10006detail8for_each13static_kernelINS2_12policy_hub_t12policy_500_tEmN6thrust24THRUST_300001_SM_1000_NS8cuda_cub20__uninitialized_fill7functorINS7_10device_ptrIdEEdEEEEvT0_T1_
.visible .entry _ZN3cub18CUB_300001_SM_10006detail8for_each13static_kernelINS2_12policy_hub_t12policy_500_tEmN6thrust24THRUST_300001_SM_1000_NS8cuda_cub20__uninitialized_fill7functorINS7_10device_ptrIdEEdEEEEvT0_T1_(
	.param .u64 _ZN3cub18CUB_300001_SM_10006detail8for_each13static_kernelINS2_12policy_hub_t12policy_500_tEmN6thrust24THRUST_300001_SM_1000_NS8cuda_cub20__uninitialized_fill7functorINS7_10device_ptrIdEEdEEEEvT0_T1__param_0,
	.param .align 8 .b8 _ZN3cub18CUB_300001_SM_10006detail8for_each13static_kernelINS2_12policy_hub_t12policy_500_tEmN6thrust24THRUST_300001_SM_1000_NS8cuda_cub20__uninitialized_fill7functorINS7_10device_ptrIdEEdEEEEvT0_T1__param_1[16]
)
.maxntid 256
{
	.reg .pred 	%p<4>;
	.reg .b32 	%r<5>;
	.reg .b64 	%rd<16>;
	.reg .b64 	%fd<3>;

	ld.param.f64 	%fd2, [_ZN3cub18CUB_300001_SM_10006detail8for_each13static_kernelINS2_12policy_hub_t12policy_500_tEmN6thrust24THRUST_300001_SM_1000_NS8cuda_cub20__uninitialized_fill7functorINS7_10device_ptrIdEEdEEEEvT0_T1__param_1+8];
	ld.param.u64 	%rd4, [_ZN3cub18CUB_300001_SM_10006detail8for_each13static_kernelINS2_12policy_hub_t12policy_500_tEmN6thrust24THRUST_300001_SM_1000_NS8cuda_cub20__uninitialized_fill7functorINS7_10device_ptrIdEEdEEEEvT0_T1__param_1];
	ld.param.u64 	%rd5, [_ZN3cub18CUB_300001_SM_10006detail8for_each13static_kernelINS2_12policy_hub_t12policy_500_tEmN6thrust24THRUST_300001_SM_1000_NS8cuda_cub20__uninitialized_fill7functorINS7_10device_ptrIdEEdEEEEvT0_T1__param_0];
	mov.u32 	%r2, %ctaid.x;
	mul.wide.u32 	%rd1, %r2, 512;
	sub.s64 	%rd2, %rd5, %rd1;
	setp.lt.u64 	%p1, %rd2, 512;
	@%p1 bra 	$L__BB2_2;
	mov.u32 	%r4, %tid.x;
	cvta.to.global.u64 	%rd11, %rd4;
	cvt.u64.u32 	%rd12, %r4;
	add.s64 	%rd13, %rd1, %rd12;
	shl.b64 	%rd14, %rd13, 3;
	add.s64 	%rd15, %rd11, %rd14;
	st.global.f64 	[%rd15], %fd2;
	st.global.f64 	[%rd15+2048], %fd2;
	bra.uni 	$L__BB2_6;
$L__BB2_2:
	cvta.to.global.u64 	%rd6, %rd4;
	mov.u32 	%r1, %tid.x;
	cvt.u64.u32 	%rd7, %r1;
	setp.le.u64 	%p2, %rd2, %rd7;
	add.s64 	%rd8, %rd1, %rd7;
	shl.b64 	%rd9, %rd8, 3;
	add.s64 	%rd3, %rd6, %rd9;
	@%p2 bra 	$L__BB2_4;
	st.global.f64 	[%rd3], %fd2;
$L__BB2_4:
	add.s32 	%r3, %r1, 256;
	cvt.u64.u32 	%rd10, %r3;
	setp.le.u64 	%p3, %rd2, %rd10;
	@%p3 bra 	$L__BB2_6;
	st.global.f64 	[%rd3+2048], %fd2;
$L__BB2_6:
	ret;

}


// ===== COMPILED SASS (sm_100) =====

	.target	sm_100

	.elftype	@"ET_EXEC"


//--------------------- .note.nv.tkinfo           --------------------------
	.section	.note.nv.tkinfo,"",@"SHT_NOTE"
	.sectionflags	@"SHF_NOTE_NV_TKINFO"
	.tkinfo
        /*0018*/ 	.word	0x00000002
        /*0030*/ 	.string	""
        /*0030*/ 	.string	"ptxas"
        /*0030*/ 	.string	"Cuda compilation tools, release 13.0, V13.0.88"
        /*0030*/ 	.string	"Build cuda_13.0.r13.0/compiler.36424714_0"
        /*0030*/ 	.string	"-arch sm_100 -m 64 "



//--------------------- .note.nv.cuinfo           --------------------------
	.section	.note.nv.cuinfo,"",@"SHT_NOTE"
	.sectionflags	@"SHF_NOTE_NV_CUINFO"
        /*0018*/ 	.short	0x0002
        /*001a*/ 	.short	0x0064
        /*001c*/ 	.short	0x0082
	.zero		2


//--------------------- .nv.info                  --------------------------
	.section	.nv.info,"",@"SHT_CUDA_INFO"
	.align	4


	//----- nvinfo : EIATTR_REGCOUNT
	.align		4
        /*0000*/ 	.byte	0x04, 0x2f
        /*0002*/ 	.short	(.L_44 - .L_43)
	.align		4
.L_43:
        /*0004*/ 	.word	index@(_Z9matrixMulPdS_S_ii)
        /*0008*/ 	.word	0x00000020


	//----- nvinfo : EIATTR_FRAME_SIZE
	.align		4
.L_44:
        /*000c*/ 	.byte	0x04, 0x11
        /*000e*/ 	.short	(.L_46 - .L_45)
	.align		4
.L_45:
        /*0010*/ 	.word	index@(_Z9matrixMulPdS_S_ii)
        /*0014*/ 	.word	0x00000000


	//----- nvinfo : EIATTR_REGCOUNT
	.align		4
.L_46:
        /*0018*/ 	.byte	0x04, 0x2f
        /*001a*/ 	.short	(.L_48 - .L_47)
	.align		4
.L_47:
        /*001c*/ 	.word	index@(_ZN3cub18CUB_300001_SM_10006detail11EmptyKernelIvEEvv)
        /*0020*/ 	.word	0x00000004


	//----- nvinfo : EIATTR_FRAME_SIZE
	.align		4
.L_48:
        /*0024*/ 	.byte	0x04, 0x11
        /*0026*/ 	.short	(.L_50 - .L_49)
	.align		4
.L_49:
        /*0028*/ 	.word	index@(_ZN3cub18CUB_300001_SM_10006detail11EmptyKernelIvEEvv)
        /*002c*/ 	.word	0x00000000


	//----- nvinfo : EIATTR_REGCOUNT
	.align		4
.L_50:
        /*0030*/ 	.byte	0x04, 0x2f
        /*0032*/ 	.short	(.L_52 - .L_51)
	.align		4
.L_51:
        /*0034*/ 	.word	index@(_ZN3cub18CUB_300001_SM_10006detail8for_each13static_kernelINS2_12policy_hub_t12policy_500_tEmN6thrust24THRUST_300001_SM_1000_NS8cuda_cub20__uninitialized_fill7functorINS7_10device_ptrIdEEdEEEEvT0_T1_)
        /*0038*/ 	.word	0x00000009


	//----- nvinfo : EIATTR_FRAME_SIZE
	.align		4
.L_52:
        /*003c*/ 	.byte	0x04, 0x11
        /*003e*/ 	.short	(.L_54 - .L_53)
	.align		4
.L_53:
        /*0040*/ 	.word	index@(_ZN3cub18CUB_300001_SM_10006detail8for_each13static_kernelINS2_12policy_hub_t12policy_500_tEmN6thrust24THRUST_300001_SM_1000_NS8cuda_cub20__uninitialized_fill7functorINS7_10device_ptrIdEEdEEEEvT0_T1_)
        /*0044*/ 	.word	0x00000000


	//----- nvinfo : EIATTR_MIN_STACK_SIZE
	.align		4
.L_54:
        /*0048*/ 	.byte	0x04, 0x12
        /*004a*/ 	.short	(.L_56 - .L_55)
	.align		4
.L_55:
        /*004c*/ 	.word	index@(_ZN3cub18CUB_300001_SM_10006detail8for_each13static_kernelINS2_12policy_hub_t12policy_500_tEmN6thrust24THRUST_300001_SM_1000_NS8cuda_cub20__uninitialized_fill7functorINS7_10device_ptrIdEEdEEEEvT0_T1_)
        /*0050*/ 	.word	0x00000000


	//----- nvinfo : EIATTR_MIN_STACK_SIZE
	.align		4
.L_56:
        /*0054*/ 	.byte	0x04, 0x12
        /*0056*/ 	.short	(.L_58 - .L_57)
	.align		4
.L_57:
        /*0058*/ 	.word	index@(_ZN3cub18CUB_300001_SM_10006detail11EmptyKernelIvEEvv)
        /*005c*/ 	.word	0x00000000


	//----- nvinfo : EIATTR_MIN_STACK_SIZE
	.align		4
.L_58:
        /*0060*/ 	.byte	0x04, 0x12
        /*0062*/ 	.short	(.L_60 - .L_59)
	.align		4
.L_59:
        /*0064*/ 	.word	index@(_Z9matrixMulPdS_S_ii)
        /*0068*/ 	.word	0x00000000
.L_60:


//--------------------- .nv.compat                --------------------------
	.section	.nv.compat,"",@"SHT_CUDA_COMPAT_INFO"
	.align	4
        /*0000*/ 	.byte	0x02, 0x09, 0x00, 0x00, 0x02, 0x02, 0x01, 0x00, 0x02, 0x05, 0x05, 0x00, 0x03, 0x07, 0x01, 0x01
        /*0010*/ 	.byte	0x02, 0x03, 0x00, 0x00, 0x02, 0x06, 0x01, 0x00, 0x04, 0x0b, 0x08, 0x00, 0x01, 0x00, 0x00, 0x00
        /*0020*/ 	.byte	0x00, 0x00, 0x00, 0x00


//--------------------- .nv.info._ZN3cub18CUB_300001_SM_10006detail8for_each13static_kernelINS2_12policy_hub_t12policy_500_tEmN6thrust24THRUST_300001_SM_1000_NS8cuda_cub20__uninitialized_fill7functorINS7_10device_ptrIdEEdEEEEvT0_T1_ --------------------------
	.section	.nv.info._ZN3cub18CUB_300001_SM_10006detail8for_each13static_kernelINS2_12policy_hub_t12policy_500_tEmN6thrust24THRUST_300001_SM_1000_NS8cuda_cub20__uninitialized_fill7functorINS7_10device_ptrIdEEdEEEEvT0_T1_,"",@"SHT_CUDA_INFO"
	.sectionflags	@""
	.align	4


	//----- nvinfo : EIATTR_CUDA_API_VERSION
	.align		4
        /*0000*/ 	.byte	0x04, 0x37
        /*0002*/ 	.short	(.L_62 - .L_61)
.L_61:
        /*0004*/ 	.word	0x00000082


	//----- nvinfo : EIATTR_KPARAM_INFO
	.align		4
.L_62:
        /*0008*/ 	.byte	0x04, 0x17
        /*000a*/ 	.short	(.L_64 - .L_63)
.L_63:
        /*000c*/ 	.word	0x00000000
        /*0010*/ 	.short	0x0001
        /*0012*/ 	.short	0x0008
        /*0014*/ 	.byte	0x00, 0xf0, 0x41, 0x00


	//----- nvinfo : EIATTR_KPARAM_INFO
	.align		4
.L_64:
        /*0018*/ 	.byte	0x04, 0x17
        /*001a*/ 	.short	(.L_66 - .L_65)
.L_65:
        /*001c*/ 	.word	0x00000000
        /*0020*/ 	.short	0x0000
        /*0022*/ 	.short	0x0000
        /*0024*/ 	.byte	0x00, 0xf0, 0x21, 0x00


	//----- nvinfo : EIATTR_SPARSE_MMA_MASK
	.align		4
.L_66:
        /*0028*/ 	.byte	0x03, 0x50
        /*002a*/ 	.short	0x0000


	//----- nvinfo : EIATTR_MAXREG_COUNT
	.align		4
        /*002c*/ 	.byte	0x03, 0x1b
        /*002e*/ 	.short	0x00ff


	//----- nvinfo : EIATTR_MERCURY_ISA_VERSION
	.align		4
        /*0030*/ 	.byte	0x03, 0x5f
        /*0032*/ 	.short	0x0101


	//----- nvinfo : EIATTR_VRC_CTA_INIT_COUNT
	.align		4
        /*0034*/ 	.byte	0x02, 0x4a
	.zero		1
	.zero		1


	//----- nvinfo : EIATTR_EXIT_INSTR_OFFSETS
	.align		4
        /*0038*/ 	.byte	0x04, 0x1c
        /*003a*/ 	.short	(.L_68 - .L_67)


	//   ....[0]....
.L_67:
        /*003c*/ 	.word	0x00000130


	//   ....[1]....
        /*0040*/ 	.word	0x00000230


	//   ....[2]....
        /*0044*/ 	.word	0x00000260


	//----- nvinfo : EIATTR_MAX_THREADS
	.align		4
.L_68:
        /*0048*/ 	.byte	0x04, 0x05
        /*004a*/ 	.short	(.L_70 - .L_69)
.L_69:
        /*004c*/ 	.word	0x00000100
        /*0050*/ 	.word	0x00000001
        /*0054*/ 	.word	0x00000001


	//----- nvinfo : EIATTR_CBANK_PARAM_SIZE
	.align		4
.L_70:
        /*0058*/ 	.byte	0x03, 0x19
        /*005a*/ 	.short	0x0018


	//----- nvinfo : EIATTR_PARAM_CBANK
	.align		4
        /*005c*/ 	.byte	0x04, 0x0a
        /*005e*/ 	.short	(.L_72 - .L_71)
	.align		4
.L_71:
        /*0060*/ 	.word	index@(.nv.constant0._ZN3cub18CUB_300001_SM_10006detail8for_each13static_kernelINS2_12policy_hub_t12policy_500_tEmN6thrust24THRUST_300001_SM_1000_NS8cuda_cub20__uninitialized_fill7functorINS7_10device_ptrIdEEdEEEEvT0_T1_)
        /*0064*/ 	.short	0x0380
        /*0066*/ 	.short	0x0018


	//----- nvinfo : EIATTR_SW_WAR
	.align		4
.L_72:
        /*0068*/ 	.byte	0x04, 0x36
        /*006a*/ 	.short	(.L_74 - .L_73)
.L_73:
        /*006c*/ 	.word	0x00000008
.L_74:


//--------------------- .nv.info._ZN3cub18CUB_300001_SM_10006detail11EmptyKernelIvEEvv --------------------------
	.section	.nv.info._ZN3cub18CUB_300001_SM_10006detail11EmptyKernelIvEEvv,"",@"SHT_CUDA_INFO"
	.sectionflags	@""
	.align	4


	//----- nvinfo : EIATTR_CUDA_API_VERSION
	.align		4
        /*0000*/ 	.byte	0x04, 0x37
        /*0002*/ 	.short	(.L_76 - .L_75)
.L_75:
        /*0004*/ 	.word	0x00000082


	//----- nvinfo : EIATTR_SPARSE_MMA_MASK
	.align		4
.L_76:
        /*0008*/ 	.byte	0x03, 0x50
        /*000a*/ 	.short	0x0000


	//----- nvinfo : EIATTR_MAXREG_COUNT
	.align		4
        /*000c*/ 	.byte	0x03, 0x1b
        /*000e*/ 	.short	0x00ff


	//----- nvinfo : EIATTR_MERCURY_ISA_VERSION
	.align		4
        /*0010*/ 	.byte	0x03, 0x5f
        /*0012*/ 	.short	0x0101


	//----- nvinfo : EIATTR_VRC_CTA_INIT_COUNT
	.align		4
        /*0014*/ 	.byte	0x02, 0x4a
	.zero		1
	.zero		1


	//----- nvinfo : EIATTR_EXIT_INSTR_OFFSETS
	.align		4
        /*0018*/ 	.byte	0x04, 0x1c
        /*001a*/ 	.short	(.L_78 - .L_77)


	//   ....[0]....
.L_77:
        /*001c*/ 	.word	0x00000010


	//----- nvinfo : EIATTR_SW_WAR
	.align		4
.L_78:
        /*0020*/ 	.byte	0x04, 0x36
        /*0022*/ 	.short	(.L_80 - .L_79)
.L_79:
        /*0024*/ 	.word	0x00000008
.L_80:


//--------------------- .nv.info._Z9matrixMulPdS_S_ii --------------------------
	.section	.nv.info._Z9matrixMulPdS_S_ii,"",@"SHT_CUDA_INFO"
	.sectionflags	@""
	.align	4


	//----- nvinfo : EIATTR_CUDA_API_VERSION
	.align		4
        /*0000*/ 	.byte	0x04, 0x37
        /*0002*/ 	.short	(.L_82 - .L_81)
.L_81:
        /*0004*/ 	.word	0x00000082


	//----- nvinfo : EIATTR_KPARAM_INFO
	.align		4
.L_82:
        /*0008*/ 	.byte	0x04, 0x17
        /*000a*/ 	.short	(.L_84 - .L_83)
.L_83:
        /*000c*/ 	.word	0x00000000
        /*0010*/ 	.short	0x0004
        /*0012*/ 	.short	0x001c
        /*0014*/ 	.byte	0x00, 0xf0, 0x11, 0x00


	//----- nvinfo : EIATTR_KPARAM_INFO
	.align		4
.L_84:
        /*0018*/ 	.byte	0x04, 0x17
        /*001a*/ 	.short	(.L_86 - .L_85)
.L_85:
        /*001c*/ 	.word	0x00000000
        /*0020*/ 	.short	0x0003
        /*0022*/ 	.short	0x0018
        /*0024*/ 	.byte	0x00, 0xf0, 0x11, 0x00


	//----- nvinfo : EIATTR_KPARAM_INFO
	.align		4
.L_86:
        /*0028*/ 	.byte	0x04, 0x17
        /*002a*/ 	.short	(.L_88 - .L_87)
.L_87:
        /*002c*/ 	.word	0x00000000
        /*0030*/ 	.short	0x0002
        /*0032*/ 	.short	0x0010
        /*0034*/ 	.byte	0x00, 0xf5, 0x21, 0x00


	//----- nvinfo : EIATTR_KPARAM_INFO
	.align		4
.L_88:
        /*0038*/ 	.byte	0x04, 0x17
        /*003a*/ 	.short	(.L_90 - .L_89)
.L_89:
        /*003c*/ 	.word	0x00000000
        /*0040*/ 	.short	0x0001
        /*0042*/ 	.short	0x0008
        /*0044*/ 	.byte	0x00, 0xf5, 0x21, 0x00


	//----- nvinfo : EIATTR_KPARAM_INFO
	.align		4
.L_90:
        /*0048*/ 	.byte	0x04, 0x17
        /*004a*/ 	.short	(.L_92 - .L_91)
.L_91:
        /*004c*/ 	.word	0x00000000
        /*0050*/ 	.short	0x0000
        /*0052*/ 	.short	0x0000
        /*0054*/ 	.byte	0x00, 0xf5, 0x21, 0x00


	//----- nvinfo : EIATTR_SPARSE_MMA_MASK
	.align		4
.L_92:
        /*0058*/ 	.byte	0x03, 0x50
        /*005a*/ 	.short	0x0000


	//----- nvinfo : EIATTR_MAXREG_COUNT
	.align		4
        /*005c*/ 	.byte	0x03, 0x1b
        /*005e*/ 	.short	0x00ff


	//----- nvinfo : EIATTR_NUM_BARRIERS
	.align		4
        /*0060*/ 	.byte	0x02, 0x4c
        /*0062*/ 	.byte	0x01
	.zero		1


	//----- nvinfo : EIATTR_MERCURY_ISA_VERSION
	.align		4
        /*0064*/ 	.byte	0x03, 0x5f
        /*0066*/ 	.short	0x0101


	//----- nvinfo : EIATTR_VRC_CTA_INIT_COUNT
	.align		4
        /*0068*/ 	.byte	0x02, 0x4a
	.zero		1
	.zero		1


	//----- nvinfo : EIATTR_EXIT_INSTR_OFFSETS
	.align		4
        /*006c*/ 	.byte	0x04, 0x1c
        /*006e*/ 	.short	(.L_94 - .L_93)


	//   ....[0]....
.L_93:
        /*0070*/ 	.word	0x00000070


	//   ....[1]....
        /*0074*/ 	.word	0x000002e0


	//   ....[2]....
        /*0078*/ 	.word	0x00000d80


	//----- nvinfo : EIATTR_CBANK_PARAM_SIZE
	.align		4
.L_94:
        /*007c*/ 	.byte	0x03, 0x19
        /*007e*/ 	.short	0x0020


	//----- nvinfo : EIATTR_PARAM_CBANK
	.align		4
        /*0080*/ 	.byte	0x04, 0x0a
        /*0082*/ 	.short	(.L_96 - .L_95)
	.align		4
.L_95:
        /*0084*/ 	.word	index@(.nv.constant0._Z9matrixMulPdS_S_ii)
        /*0088*/ 	.short	0x0380
        /*008a*/ 	.short	0x0020


	//----- nvinfo : EIATTR_SW_WAR
	.align		4
.L_96:
        /*008c*/ 	.byte	0x04, 0x36
        /*008e*/ 	.short	(.L_98 - .L_97)
.L_97:
        /*0090*/ 	.word	0x00000008
.L_98:


//--------------------- .nv.callgraph             --------------------------
	.section	.nv.callgraph,"",@"SHT_CUDA_CALLGRAPH"
	.align	4
	.sectionentsize	8
	.align		4
        /*0000*/ 	.word	0x00000000
	.align		4
        /*0004*/ 	.word	0xffffffff
	.align		4
        /*0008*/ 	.word	0x00000000
	.align		4
        /*000c*/ 	.word	0xfffffffe
	.align		4
        /*0010*/ 	.word	0x00000000
	.align		4
        /*0014*/ 	.word	0xfffffffd
	.align		4
        /*0018*/ 	.word	0x00000000
	.align		4
        /*001c*/ 	.word	0xfffffffc


//--------------------- .nv.constant4             --------------------------
	.section	.nv.constant4,"a",@progbits
	.align	8
	.align		8
.nv.constant4:
        /*0000*/ 	.dword	_ZN34_INTERNAL_8e9eea6e_4_k_cu_47dac6b94cuda3std3__45__cpo5beginE
	.align		8
        /*0008*/ 	.dword	_ZN34_INTERNAL_8e9eea6e_4_k_cu_47dac6b94cuda3std3__45__cpo3endE
	.align		8
        /*0010*/ 	.dword	_ZN34_INTERNAL_8e9eea6e_4_k_cu_47dac6b94cuda3std3__45__cpo6cbeginE
	.align		8
        /*0018*/ 	.dword	_ZN34_INTERNAL_8e9eea6e_4_k_cu_47dac6b94cuda3std3__45__cpo4cendE
	.align		8
        /*0020*/ 	.dword	_ZN34_INTERNAL_8e9eea6e_4_k_cu_47dac6b94cuda3std3__45__cpo6rbeginE
	.align		8
        /*0028*/ 	.dword	_ZN34_INTERNAL_8e9eea6e_4_k_cu_47dac6b94cuda3std3__45__cpo4rendE
	.align		8
        /*0030*/ 	.dword	_ZN34_INTERNAL_8e9eea6e_4_k_cu_47dac6b94cuda3std3__45__cpo7crbeginE
	.align		8
        /*0038*/ 	.dword	_ZN34_INTERNAL_8e9eea6e_4_k_cu_47dac6b94cuda3std3__45__cpo5crendE
	.align		8
        /*0040*/ 	.dword	_ZN34_INTERNAL_8e9eea6e_4_k_cu_47dac6b94cuda3std3__436_GLOBAL__N__8e9eea6e_4_k_cu_47dac6b96ignoreE
	.align		8
        /*0048*/ 	.dword	_ZN34_INTERNAL_8e9eea6e_4_k_cu_47dac6b94cuda3std3__419piecewise_constructE
	.align		8
        /*0050*/ 	.dword	_ZN34_INTERNAL_8e9eea6e_4_k_cu_47dac6b94cuda3std3__48in_placeE
	.align		8
        /*0058*/ 	.dword	_ZN34_INTERNAL_8e9eea6e_4_k_cu_47dac6b94cuda3std3__420unreachable_sentinelE
	.align		8
        /*0060*/ 	.dword	_ZN34_INTERNAL_8e9eea6e_4_k_cu_47dac6b94cuda3std3__47nulloptE
	.align		8
        /*0068*/ 	.dword	_ZN34_INTERNAL_8e9eea6e_4_k_cu_47dac6b94cuda3std3__48unexpectE
	.align		8
        /*0070*/ 	.dword	_ZN34_INTERNAL_8e9eea6e_4_k_cu_47dac6b94cuda3std6ranges3__45__cpo4swapE
	.align		8
        /*0078*/ 	.dword	_ZN34_INTERNAL_8e9eea6e_4_k_cu_47dac6b94cuda3std6ranges3__45__cpo9iter_moveE
	.align		8
        /*0080*/ 	.dword	_ZN34_INTERNAL_8e9eea6e_4_k_cu_47dac6b94cuda3std6ranges3__45__cpo5beginE
	.align		8
        /*0088*/ 	.dword	_ZN34_INTERNAL_8e9eea6e_4_k_cu_47dac6b94cuda3std6ranges3__45__cpo3endE
	.align		8
        /*0090*/ 	.dword	_ZN34_INTERNAL_8e9eea6e_4_k_cu_47dac6b94cuda3std6ranges3__45__cpo6cbeginE
	.align		8
        /*0098*/ 	.dword	_ZN34_INTERNAL_8e9eea6e_4_k_cu_47dac6b94cuda3std6ranges3__45__cpo4cendE
	.align		8
        /*00a0*/ 	.dword	_ZN34_INTERNAL_8e9eea6e_4_k_cu_47dac6b94cuda3std6ranges3__45__cpo7advanceE
	.align		8
        /*00a8*/ 	.dword	_ZN34_INTERNAL_8e9eea6e_4_k_cu_47dac6b94cuda3std6ranges3__45__cpo9iter_swapE
	.align		8
        /*00b0*/ 	.dword	_ZN34_INTERNAL_8e9eea6e_4_k_cu_47dac6b94cuda3std6ranges3__45__cpo4nextE
	.align		8
        /*00b8*/ 	.dword	_ZN34_INTERNAL_8e9eea6e_4_k_cu_47dac6b94cuda3std6ranges3__45__cpo4prevE
	.align		8
        /*00c0*/ 	.dword	_ZN34_INTERNAL_8e9eea6e_4_k_cu_47dac6b94cuda3std6ranges3__45__cpo4dataE
	.align		8
        /*00c8*/ 	.dword	_ZN34_INTERNAL_8e9eea6e_4_k_cu_47dac6b94cuda3std6ranges3__45__cpo5cdataE
	.align		8
        /*00d0*/ 	.dword	_ZN34_INTERNAL_8e9eea6e_4_k_cu_47dac6b94cuda3std6ranges3__45__cpo4sizeE
	.align		8
        /*00d8*/ 	.dword	_ZN34_INTERNAL_8e9eea6e_4_k_cu_47dac6b94cuda3std6ranges3__45__cpo5ssizeE
	.align		8
        /*00e0*/ 	.dword	_ZN34_INTERNAL_8e9eea6e_4_k_cu_47dac6b94cuda3std6ranges3__45__cpo8distanceE
	.align		8
        /*00e8*/ 	.dword	_ZN34_INTERNAL_8e9eea6e_4_k_cu_47dac6b96thrust24THRUST_300001_SM_1000_NS8cuda_cub3parE
	.align		8
        /*00f0*/ 	.dword	_ZN34_INTERNAL_8e9eea6e_4_k_cu_47dac6b96thrust24THRUST_300001_SM_1000_NS8cuda_cub10par_nosyncE
	.align		8
        /*00f8*/ 	.dword	_ZN34_INTERNAL_8e9eea6e_4_k_cu_47dac6b96thrust24THRUST_300001_SM_1000_NS6system6detail10sequential3seqE
	.align		8
        /*0100*/ 	.dword	_ZN34_INTERNAL_8e9eea6e_4_k_cu_47dac6b96thrust24THRUST_300001_SM_1000_NS12placeholders2_1E
	.align		8
        /*0108*/ 	.dword	_ZN34_INTERNAL_8e9eea6e_4_k_cu_47dac6b96thrust24THRUST_300001_SM_1000_NS12placeholders2_2E
	.align		8
        /*0110*/ 	.dword	_ZN34_INTERNAL_8e9eea6e_4_k_cu_47dac6b96thrust24THRUST_300001_SM_1000_NS12placeholders2_3E
	.align		8
        /*0118*/ 	.dword	_ZN34_INTERNAL_8e9eea6e_4_k_cu_47dac6b96thrust24THRUST_300001_SM_1000_NS12placeholders2_4E
	.align		8
        /*0120*/ 	.dword	_ZN34_INTERNAL_8e9eea6e_4_k_cu_47dac6b96thrust24THRUST_300001_SM_1000_NS12placeholders2_5E
	.align		8
        /*0128*/ 	.dword	_ZN34_INTERNAL_8e9eea6e_4_k_cu_47dac6b96thrust24THRUST_300001_SM_1000_NS12placeholders2_6E
	.align		8
        /*0130*/ 	.dword	_ZN34_INTERNAL_8e9eea6e_4_k_cu_47dac6b96thrust24THRUST_300001_SM_1000_NS12placeholders2_7E
	.align		8
        /*0138*/ 	.dword	_ZN34_INTERNAL_8e9eea6e_4_k_cu_47dac6b96thrust24THRUST_300001_SM_1000_NS12placeholders2_8E
	.align		8
        /*0140*/ 	.dword	_ZN34_INTERNAL_8e9eea6e_4_k_cu_47dac6b96thrust24THRUST_300001_SM_1000_NS12placeholders2_9E
	.align		8
        /*0148*/ 	.dword	_ZN34_INTERNAL_8e9eea6e_4_k_cu_47dac6b96thrust24THRUST_300001_SM_1000_NS12placeholders3_10E
	.align		8
        /*0150*/ 	.dword	_ZN34_INTERNAL_8e9eea6e_4_k_cu_47dac6b96thrust24THRUST_300001_SM_1000_NS3seqE


//--------------------- .text._ZN3cub18CUB_300001_SM_10006detail8for_each13static_kernelINS2_12policy_hub_t12policy_500_tEmN6thrust24THRUST_300001_SM_1000_NS8cuda_cub20__uninitialized_fill7functorINS7_10device_ptrIdEEdEEEEvT0_T1_ --------------------------
	.section	.text._ZN3cub18CUB_300001_SM_10006detail8for_each13static_kernelINS2_12policy_hub_t12policy_500_tEmN6thrust24THRUST_300001_SM_1000_NS8cuda_cub20__uninitialized_fill7functorINS7_10device_ptrIdEEdEEEEvT0_T1_,"ax",@progbits
	.align	128
        .global         _ZN3cub18CUB_300001_SM_10006detail8for_each13static_kernelINS2_12policy_hub_t12policy_500_tEmN6thrust24THRUST_300001_SM_1000_NS8cuda_cub20__uninitialized_fill7functorINS7_10device_ptrIdEEdEEEEvT0_T1_
        .type           _ZN3cub18CUB_300001_SM_10006detail8for_each13static_kernelINS2_12policy_hub_t12policy_500_tEmN6thrust24THRUST_300001_SM_1000_NS8cuda_cub20__uninitialized_fill7functorINS7_10device_ptrIdEEdEEEEvT0_T1_,@function
        .size           _ZN3cub18CUB_300001_SM_10006detail8for_each13static_kernelINS2_12policy_hub_t12policy_500_tEmN6thrust24THRUST_300001_SM_1000_NS8cuda_cub20__uninitialized_fill7functorINS7_10device_ptrIdEEdEEEEvT0_T1_,(.L_x_11 - _ZN3cub18CUB_300001_SM_10006detail8for_each13static_kernelINS2_12policy_hub_t12policy_500_tEmN6thrust24THRUST_300001_SM_1000_NS8cuda_cub20__uninitialized_fill7functorINS7_10device_ptrIdEEdEEEEvT0_T1_)
        .other          _ZN3cub18CUB_300001_SM_10006detail8for_each13static_kernelINS2_12policy_hub_t12policy_500_tEmN6thrust24THRUST_300001_SM_1000_NS8cuda_cub20__uninitialized_fill7functorINS7_10device_ptrIdEEdEEEEvT0_T1_,@"STO_CUDA_ENTRY STV_DEFAULT"
_ZN3cub18CUB_300001_SM_10006detail8for_each13static_kernelINS2_12policy_hub_t12policy_500_tEmN6thrust24THRUST_300001_SM_1000_NS8cuda_cub20__uninitialized_fill7functorINS7_10device_ptrIdEEdEEEEvT0_T1_:
.text._ZN3cub18CUB_300001_SM_10006detail8for_each13static_kernelINS2_12policy_hub_t12policy_500_tEmN6thrust24THRUST_300001_SM_1000_NS8cuda_cub20__uninitialized_fill7functorINS7_10device_ptrIdEEdEEEEvT0_T1_:
[----:B------:R-:W-:Y:S08]  /*0000*/  LDC R1, c[0x0][0x37c] ;  /* 0x0000df00ff017b82 */ /* 0x000ff00000000800 */
[----:B------:R-:W0:Y:S01]  /*0010*/  S2UR UR4, SR_CTAID.X ;  /* 0x00000000000479c3 */ /* 0x000e220000002500 */
[----:B------:R-:W1:Y:S01]  /*0020*/  LDCU.64 UR6, c[0x0][0x380] ;  /* 0x00007000ff0677ac */ /* 0x000e620008000a00 */
[----:B------:R-:W2:Y:S01]  /*0030*/  LDCU.64 UR8, c[0x0][0x358] ;  /* 0x00006b00ff0877ac */ /* 0x000ea20008000a00 */
[----:B0-----:R-:W-:-:S04]  /*0040*/  UIMAD.WIDE.U32 UR4, UR4, 0x200, URZ ;  /* 0x00000200040478a5 */ /* 0x001fc8000f8e00ff */
[----:B-1----:R-:W-:-:S04]  /*0050*/  UIADD3 UR6, UP0, UPT, -UR4, UR6, URZ ;  /* 0x0000000604067290 */ /* 0x002fc8000ff1e1ff */
[----:B------:R-:W-:Y:S02]  /*0060*/  UIADD3.X UR7, UPT, UPT, ~UR5, UR7, URZ, UP0, !UPT ;  /* 0x0000000705077290 */ /* 0x000fe400087fe5ff */
[----:B------:R-:W-:-:S04]  /*0070*/  UISETP.GE.U32.AND UP0, UPT, UR6, 0x200, UPT ;  /* 0x000002000600788c */ /* 0x000fc8000bf06070 */
[----:B------:R-:W-:-:S09]  /*0080*/  UISETP.GE.U32.AND.EX UP0, UPT, UR7, URZ, UPT, UP0 ;  /* 0x000000ff0700728c */ /* 0x000fd2000bf06100 */
[----:B--2---:R-:W-:Y:S05]  /*0090*/  BRA.U !UP0, `(.L_x_0) ;  /* 0x0000000108287547 */ /* 0x004fea000b800000 */
[----:B------:R-:W0:Y:S01]  /*00a0*/  S2R R0, SR_TID.X ;  /* 0x0000000000007919 */ /* 0x000e220000002100 */
[----:B------:R-:W1:Y:S01]  /*00b0*/  LDCU.64 UR6, c[0x0][0x388] ;  /* 0x00007100ff0677ac */ /* 0x000e620008000a00 */
[----:B------:R-:W2:Y:S01]  /*00c0*/  LDC.64 R4, c[0x0][0x390] ;  /* 0x0000e400ff047b82 */ /* 0x000ea20000000a00 */
[----:B0-----:R-:W-:-:S05]  /*00d0*/  IADD3 R0, P0, PT, R0, UR4, RZ ;  /* 0x0000000400007c10 */ /* 0x001fca000ff1e0ff */
[----:B------:R-:W-:Y:S01]  /*00e0*/  IMAD.X R3, RZ, RZ, UR5, P0 ;  /* 0x00000005ff037e24 */ /* 0x000fe200080e06ff */
[----:B-1----:R-:W-:-:S04]  /*00f0*/  LEA R2, P0, R0, UR6, 0x3 ;  /* 0x0000000600027c11 */ /* 0x002fc8000f8018ff */
[----:B------:R-:W-:-:S05]  /*0100*/  LEA.HI.X R3, R0, UR7, R3, 0x3, P0 ;  /* 0x0000000700037c11 */ /* 0x000fca00080f1c03 */
[----:B--2---:R-:W-:Y:S04]  /*0110*/  STG.E.64 desc[UR8][R2.64], R4 ;  /* 0x0000000402007986 */ /* 0x004fe8000c101b08 */
[----:B------:R-:W-:Y:S01]  /*0120*/  STG.E.64 desc[UR8][R2.64+0x800], R4 ;  /* 0x0008000402007986 */ /* 0x000fe2000c101b08 */
[----:B------:R-:W-:Y:S05]  /*0130*/  EXIT ;  /* 0x000000000000794d */ /* 0x000fea0003800000 */
.L_x_0:
[----:B------:R-:W0:Y:S01]  /*0140*/  S2R R0, SR_TID.X ;  /* 0x0000000000007919 */ /* 0x000e220000002100 */
[----:B------:R-:W-:Y:S01]  /*0150*/  IMAD.U32 R2, RZ, RZ, UR7 ;  /* 0x00000007ff027e24 */ /* 0x000fe2000f8e00ff */
[----:B------:R-:W1:Y:S01]  /*0160*/  LDCU.64 UR10, c[0x0][0x388] ;  /* 0x00007100ff0a77ac */ /* 0x000e620008000a00 */
[----:B------:R-:W-:Y:S01]  /*0170*/  IMAD.U32 R6, RZ, RZ, UR7 ;  /* 0x00000007ff067e24 */ /* 0x000fe2000f8e00ff */
[----:B0-----:R-:W-:-:S04]  /*0180*/  ISETP.LT.U32.AND P0, PT, R0, UR6, PT ;  /* 0x0000000600007c0c */ /* 0x001fc8000bf01070 */
[----:B------:R-:W-:Y:S01]  /*0190*/  ISETP.GT.U32.AND.EX P0, PT, R2, RZ, PT, P0 ;  /* 0x000000ff0200720c */ /* 0x000fe20003f04100 */
[C---:B------:R-:W-:Y:S01]  /*01a0*/  VIADD R2, R0.reuse, 0x100 ;  /* 0x0000010000027836 */ /* 0x040fe20000000000 */
[----:B------:R-:W-:-:S04]  /*01b0*/  IADD3 R0, P2, PT, R0, UR4, RZ ;  /* 0x0000000400007c10 */ /* 0x000fc8000ff5e0ff */
[----:B------:R-:W-:Y:S01]  /*01c0*/  ISETP.LT.U32.AND P1, PT, R2, UR6, PT ;  /* 0x0000000602007c0c */ /* 0x000fe2000bf21070 */
[----:B------:R-:W-:Y:S01]  /*01d0*/  IMAD.X R3, RZ, RZ, UR5, P2 ;  /* 0x00000005ff037e24 */ /* 0x000fe200090e06ff */
[----:B-1----:R-:W-:Y:S02]  /*01e0*/  LEA R2, P2, R0, UR10, 0x3 ;  /* 0x0000000a00027c11 */ /* 0x002fe4000f8418ff */
[----:B------:R-:W-:Y:S02]  /*01f0*/  ISETP.GT.U32.AND.EX P1, PT, R6, RZ, PT, P1 ;  /* 0x000000ff0600720c */ /* 0x000fe40003f24110 */
[----:B------:R-:W-:Y:S01]  /*0200*/  LEA.HI.X R3, R0, UR11, R3, 0x3, P2 ;  /* 0x0000000b00037c11 */ /* 0x000fe200090f1c03 */
[----:B------:R-:W0:Y:S04]  /*0210*/  @P0 LDC.64 R4, c[0x0][0x390] ;  /* 0x0000e400ff040b82 */ /* 0x000e280000000a00 */
[----:B0-----:R0:W-:Y:S06]  /*0220*/  @P0 STG.E.64 desc[UR8][R2.64], R4 ;  /* 0x0000000402000986 */ /* 0x0011ec000c101b08 */
[----:B------:R-:W-:Y:S05]  /*0230*/  @!P1 EXIT ;  /* 0x000000000000994d */ /* 0x000fea0003800000 */
[----:B0-----:R-:W0:Y:S02]  /*0240*/  LDC.64 R4, c[0x0][0x390] ;  /* 0x0000e400ff047b82 */ /* 0x001e240000000a00 */
[----:B0-----:R-:W-:Y:S01]  /*0250*/  STG.E.64 desc[UR8][R2.64+0x800], R4 ;  /* 0x0008000402007986 */ /* 0x001fe2000c101b08 */
[----:B------:R-:W-:Y:S05]  /*0260*/  EXIT ;  /* 0x000000000000794d */ /* 0x000fea0003800000 */
.L_x_1:
[----:B------:R-:W-:-:S00]  /*0270*/  BRA `(.L_x_1) ;  /* 0xfffffffc00fc7947 */ /* 0x000fc0000383ffff */
[----:B------:R-:W-:-:S00]  /*0280*/  NOP ;  /* 0x0000000000007918 */ /* 0x000fc00000000000 */
[----:B------:R-:W-:-:S00]  /*0290*/  NOP ;  /* 0x0000000000007918 */ /* 0x000fc00000000000 */
[----:B------:R-:W-:-:S00]  /*02a0*/  NOP ;  /* 0x0000000000007918 */ /* 0x000fc00000000000 */
[----:B------:R-:W-:-:S00]  /*02b0*/  NOP ;  /* 0x0000000000007918 */ /* 0x000fc00000000000 */
[----:B------:R-:W-:-:S00]  /*02c0*/  NOP ;  /* 0x0000000000007918 */ /* 0x000fc00000000000 */
[----:B------:R-:W-:-:S00]  /*02d0*/  NOP ;  /* 0x0000000000007918 */ /* 0x000fc00000000000 */
[----:B------:R-:W-:-:S00]  /*02e0*/  NOP ;  /* 0x0000000000007918 */ /* 0x000fc00000000000 */
[----:B------:R-:W-:-:S00]  /*02f0*/  NOP ;  /* 0x0000000000007918 */ /* 0x000fc00000000000 */
.L_x_11:


//--------------------- .text._ZN3cub18CUB_300001_SM_10006detail11EmptyKernelIvEEvv --------------------------
	.section	.text._ZN3cub18CUB_300001_SM_10006detail11EmptyKernelIvEEvv,"ax",@progbits
	.align	128
        .global         _ZN3cub18CUB_300001_SM_10006detail11EmptyKernelIvEEvv
        .type           _ZN3cub18CUB_300001_SM_10006detail11EmptyKernelIvEEvv,@function
        .size           _ZN3cub18CUB_300001_SM_10006detail11EmptyKernelIvEEvv,(.L_x_12 - _ZN3cub18CUB_300001_SM_10006detail11EmptyKernelIvEEvv)
        .other          _ZN3cub18CUB_300001_SM_10006detail11EmptyKernelIvEEvv,@"STO_CUDA_ENTRY STV_DEFAULT"
_ZN3cub18CUB_300001_SM_10006detail11EmptyKernelIvEEvv:
.text._ZN3cub18CUB_300001_SM_10006detail11EmptyKernelIvEEvv:
[----:B------:R-:W-:Y:S01]  /*0000*/  LDC R1, c[0x0][0x37c] ;  /* 0x0000df00ff017b82 */ /* 0x000fe20000000800 */
[----:B------:R-:W-:Y:S05]  /*0010*/  EXIT ;  /* 0x000000000000794d */ /* 0x000fea0003800000 */
.L_x_2:
        /* <DEDUP_REMOVED lines=14> */
.L_x_12:


//--------------------- .text._Z9matrixMulPdS_S_ii --------------------------
	.section	.text._Z9matrixMulPdS_S_ii,"ax",@progbits
	.align	128
        .global         _Z9matrixMulPdS_S_ii
        .type           _Z9matrixMulPdS_S_ii,@function
        .size           _Z9matrixMulPdS_S_ii,(.L_x_13 - _Z9matrixMulPdS_S_ii)
        .other          _Z9matrixMulPdS_S_ii,@"STO_CUDA_ENTRY STV_DEFAULT"
_Z9matrixMulPdS_S_ii:
.text._Z9matrixMulPdS_S_ii:
[----:B------:R-:W-:Y:S01]  /*0000*/  LDC R1, c[0x0][0x37c] ;  /* 0x0000df00ff017b82 */ /* 0x000fe20000000800 */
[----:B------:R-:W0:Y:S07]  /*0010*/  S2R R3, SR_TID.X ;  /* 0x0000000000037919 */ /* 0x000e2e0000002100 */
[----:B------:R-:W0:Y:S01]  /*0020*/  S2UR UR4, SR_CTAID.X ;  /* 0x00000000000479c3 */ /* 0x000e220000002500 */
[----:B------:R-:W1:Y:S07]  /*0030*/  LDCU UR5, c[0x0][0x39c] ;  /* 0x00007380ff0577ac */ /* 0x000e6e0008000800 */
[----:B------:R-:W0:Y:S02]  /*0040*/  LDC R0, c[0x0][0x360] ;  /* 0x0000d800ff007b82 */ /* 0x000e240000000800 */
[----:B0-----:R-:W-:-:S05]  /*0050*/  IMAD R0, R0, UR4, R3 ;  /* 0x0000000400007c24 */ /* 0x001fca000f8e0203 */
[----:B-1----:R-:W-:-:S13]  /*0060*/  ISETP.GE.AND P0, PT, R0, UR5, PT ;  /* 0x0000000500007c0c */ /* 0x002fda000bf06270 */
[----:B------:R-:W-:Y:S05]  /*0070*/  @P0 EXIT ;  /* 0x000000000000094d */ /* 0x000fea0003800000 */
[----:B------:R-:W0:Y:S01]  /*0080*/  LDC R3, c[0x0][0x398] ;  /* 0x0000e600ff037b82 */ /* 0x000e220000000800 */
[----:B------:R-:W-:Y:S01]  /*0090*/  IMAD.MOV.U32 R4, RZ, RZ, RZ ;  /* 0x000000ffff047224 */ /* 0x000fe200078e00ff */
[----:B------:R-:W-:Y:S01]  /*00a0*/  IABS R8, R0 ;  /* 0x0000000000087213 */ /* 0x000fe20000000000 */
[----:B------:R-:W1:Y:S01]  /*00b0*/  LDCU.64 UR6, c[0x0][0x380] ;  /* 0x00007000ff0677ac */ /* 0x000e620008000a00 */
[----:B------:R-:W-:Y:S01]  /*00c0*/  ISETP.GE.AND P2, PT, R0, RZ, PT ;  /* 0x000000ff0000720c */ /* 0x000fe20003f46270 */
[----:B------:R-:W2:Y:S03]  /*00d0*/  LDCU.64 UR4, c[0x0][0x358] ;  /* 0x00006b00ff0477ac */ /* 0x000ea60008000a00 */
[----:B------:R-:W3:Y:S01]  /*00e0*/  LDC.64 R10, c[0x0][0x388] ;  /* 0x0000e200ff0a7b82 */ /* 0x000ee20000000a00 */
[-C--:B0-----:R-:W-:Y:S02]  /*00f0*/  IABS R2, R3.reuse ;  /* 0x0000000300027213 */ /* 0x081fe40000000000 */
[----:B------:R-:W-:-:S02]  /*0100*/  LOP3.LUT R26, RZ, R3, RZ, 0x33, !PT ;  /* 0x00000003ff1a7212 */ /* 0x000fc400078e33ff */
[----:B------:R-:W0:Y:S08]  /*0110*/  I2F.RP R6, R2 ;  /* 0x0000000200067306 */ /* 0x000e300000209400 */
[----:B0-----:R-:W0:Y:S02]  /*0120*/  MUFU.RCP R6, R6 ;  /* 0x0000000600067308 */ /* 0x001e240000001000 */
[----:B0-----:R-:W-:-:S06]  /*0130*/  VIADD R7, R6, 0xffffffe ;  /* 0x0ffffffe06077836 */ /* 0x001fcc0000000000 */
[----:B------:R-:W0:Y:S02]  /*0140*/  F2I.FTZ.U32.TRUNC.NTZ R5, R7 ;  /* 0x0000000700057305 */ /* 0x000e24000021f000 */
[----:B0-----:R-:W-:-:S04]  /*0150*/  IMAD.MOV R9, RZ, RZ, -R5 ;  /* 0x000000ffff097224 */ /* 0x001fc800078e0a05 */
[----:B------:R-:W-:-:S04]  /*0160*/  IMAD R9, R9, R2, RZ ;  /* 0x0000000209097224 */ /* 0x000fc800078e02ff */
[----:B------:R-:W-:-:S04]  /*0170*/  IMAD.HI.U32 R4, R5, R9, R4 ;  /* 0x0000000905047227 */ /* 0x000fc800078e0004 */
[----:B------:R-:W-:-:S04]  /*0180*/  IMAD.MOV.U32 R5, RZ, RZ, R8 ;  /* 0x000000ffff057224 */ /* 0x000fc800078e0008 */
[----:B------:R-:W-:-:S04]  /*0190*/  IMAD.HI.U32 R4, R4, R5, RZ ;  /* 0x0000000504047227 */ /* 0x000fc800078e00ff */
[----:B------:R-:W-:-:S04]  /*01a0*/  IMAD.MOV R6, RZ, RZ, -R4 ;  /* 0x000000ffff067224 */ /* 0x000fc800078e0a04 */
[----:B------:R-:W-:-:S05]  /*01b0*/  IMAD R5, R2, R6, R5 ;  /* 0x0000000602057224 */ /* 0x000fca00078e0205 */
[----:B------:R-:W-:-:S13]  /*01c0*/  ISETP.GT.U32.AND P0, PT, R2, R5, PT ;  /* 0x000000050200720c */ /* 0x000fda0003f04070 */
[----:B------:R-:W-:-:S04]  /*01d0*/  @!P0 IMAD.IADD R5, R5, 0x1, -R2 ;  /* 0x0000000105058824 */ /* 0x000fc800078e0a02 */
[----:B------:R-:W-:Y:S01]  /*01e0*/  IMAD.IADD R6, R5, 0x1, -R2 ;  /* 0x0000000105067824 */ /* 0x000fe200078e0a02 */
[----:B------:R-:W-:-:S04]  /*01f0*/  ISETP.GT.U32.AND P1, PT, R2, R5, PT ;  /* 0x000000050200720c */ /* 0x000fc80003f24070 */
[----:B------:R-:W-:Y:S01]  /*0200*/  SEL R9, R6, R5, !P1 ;  /* 0x0000000506097207 */ /* 0x000fe20004800000 */
[----:B------:R-:W-:Y:S01]  /*0210*/  IMAD.WIDE R6, R0, 0x8, RZ ;  /* 0x0000000800067825 */ /* 0x000fe200078e02ff */
[----:B------:R-:W-:-:S03]  /*0220*/  ISETP.NE.AND P1, PT, R3, RZ, PT ;  /* 0x000000ff0300720c */ /* 0x000fc60003f25270 */
[----:B------:R-:W-:Y:S01]  /*0230*/  @!P2 IMAD.MOV R9, RZ, RZ, -R9 ;  /* 0x000000ffff09a224 */ /* 0x000fe200078e0a09 */
[----:B-1----:R-:W-:-:S04]  /*0240*/  IADD3 R8, P2, PT, R6, UR6, RZ ;  /* 0x0000000606087c10 */ /* 0x002fc8000ff5e0ff */
[----:B------:R-:W-:Y:S02]  /*0250*/  SEL R15, R26, R9, !P1 ;  /* 0x000000091a0f7207 */ /* 0x000fe40004800000 */
[----:B------:R-:W-:-:S03]  /*0260*/  IADD3.X R9, PT, PT, R7, UR7, RZ, P2, !PT ;  /* 0x0000000707097c10 */ /* 0x000fc600097fe4ff */
[C---:B---3--:R-:W-:Y:S02]  /*0270*/  IMAD.WIDE R10, R15.reuse, 0x8, R10 ;  /* 0x000000080f0a7825 */ /* 0x048fe400078e020a */
[----:B--2---:R-:W2:Y:S04]  /*0280*/  LDG.E.64 R12, desc[UR4][R8.64] ;  /* 0x00000004080c7981 */ /* 0x004ea8000c1e1b00 */
[----:B------:R-:W2:Y:S01]  /*0290*/  LDG.E.64 R10, desc[UR4][R10.64] ;  /* 0x000000040a0a7981 */ /* 0x000ea2000c1e1b00 */
[----:B------:R-:W-:Y:S01]  /*02a0*/  ISETP.NE.AND P2, PT, R15, RZ, PT ;  /* 0x000000ff0f00720c */ /* 0x000fe20003f45270 */
[----:B--2---:R-:W-:-:S07]  /*02b0*/  DMUL R12, R10, R12 ;  /* 0x0000000c0a0c7228 */ /* 0x004fce0000000000 */
[----:B------:R0:W-:Y:S01]  /*02c0*/  STG.E.64 desc[UR4][R8.64], R12 ;  /* 0x0000000c08007986 */ /* 0x0001e2000c101b04 */
[----:B------:R-:W-:Y:S06]  /*02d0*/  BAR.SYNC.DEFER_BLOCKING 0x0 ;  /* 0x0000000000007b1d */ /* 0x000fec0000010000 */
[----:B------:R-:W-:Y:S05]  /*02e0*/  @P2 EXIT ;  /* 0x000000000000294d */ /* 0x000fea0003800000 */
[----:B------:R-:W-:Y:S02]  /*02f0*/  ISETP.GE.AND P2, PT, R3, 0x1, PT ;  /* 0x000000010300780c */ /* 0x000fe40003f46270 */
[----:B------:R-:W-:-:S11]  /*0300*/  CS2R R28, SRZ ;  /* 0x00000000001c7805 */ /* 0x000fd6000001ff00 */
[----:B------:R-:W-:Y:S05]  /*0310*/  @!P2 BRA `(.L_x_3) ;  /* 0x000000080070a947 */ /* 0x000fea0003800000 */
[C---:B------:R-:W-:Y:S02]  /*0320*/  ISETP.GE.U32.AND P3, PT, R3.reuse, 0x10, PT ;  /* 0x000000100300780c */ /* 0x040fe40003f66070 */
[----:B------:R-:W-:Y:S02]  /*0330*/  CS2R R28, SRZ ;  /* 0x00000000001c7805 */ /* 0x000fe4000001ff00 */
[----:B------:R-:W-:-:S04]  /*0340*/  LOP3.LUT R24, R3, 0xf, RZ, 0xc0, !PT ;  /* 0x0000000f03187812 */ /* 0x000fc800078ec0ff */
[----:B------:R-:W-:-:S05]  /*0350*/  ISETP.NE.AND P2, PT, R24, RZ, PT ;  /* 0x000000ff1800720c */ /* 0x000fca0003f45270 */
[----:B------:R-:W-:Y:S08]  /*0360*/  @!P3 BRA `(.L_x_4) ;  /* 0x000000040028b947 */ /* 0x000ff00003800000 */
[----:B------:R-:W-:Y:S01]  /*0370*/  IADD3 R10, P3, PT, R8, 0x40, RZ ;  /* 0x00000040080a7810 */ /* 0x000fe20007f7e0ff */
[----:B------:R-:W-:Y:S01]  /*0380*/  IMAD.MOV.U32 R28, RZ, RZ, RZ ;  /* 0x000000ffff1c7224 */ /* 0x000fe200078e00ff */
[----:B------:R-:W-:-:S03]  /*0390*/  LOP3.LUT R29, R3, 0x7ffffff0, RZ, 0xc0, !PT ;  /* 0x7ffffff0031d7812 */ /* 0x000fc600078ec0ff */
[----:B------:R-:W-:Y:S02]  /*03a0*/  IMAD.X R11, RZ, RZ, R9, P3 ;  /* 0x000000ffff0b7224 */ /* 0x000fe400018e0609 */
[----:B------:R-:W-:-:S07]  /*03b0*/  IMAD.MOV R25, RZ, RZ, -R29 ;  /* 0x000000ffff197224 */ /* 0x000fce00078e0a1d */
.L_x_5:
[----:B--2---:R-:W2:Y:S04]  /*03c0*/  LDG.E.64 R18, desc[UR4][R10.64+-0x40] ;  /* 0xffffc0040a127981 */ /* 0x004ea8000c1e1b00 */
[----:B-1----:R-:W3:Y:S04]  /*03d0*/  LDG.E.64 R14, desc[UR4][R10.64+-0x38] ;  /* 0xffffc8040a0e7981 */ /* 0x002ee8000c1e1b00 */
[----:B------:R-:W4:Y:S04]  /*03e0*/  LDG.E.64 R16, desc[UR4][R10.64+-0x30] ;  /* 0xffffd0040a107981 */ /* 0x000f28000c1e1b00 */
[----:B------:R-:W5:Y:S01]  /*03f0*/  LDG.E.64 R22, desc[UR4][R10.64+-0x28] ;  /* 0xffffd8040a167981 */ /* 0x000f62000c1e1b00 */
[----:B0-----:R-:W2:Y:S03]  /*0400*/  I2F.F64 R12, R28 ;  /* 0x0000001c000c7312 */ /* 0x001ea60000201c00 */
[----:B------:R-:W5:Y:S01]  /*0410*/  LDG.E.64 R20, desc[UR4][R10.64+-0x20] ;  /* 0xffffe0040a147981 */ /* 0x000f62000c1e1b00 */
[----:B--2---:R-:W-:-:S10]  /*0420*/  DADD R18, R18, R12 ;  /* 0x0000000012127229 */ /* 0x004fd4000000000c */
[----:B------:R-:W0:Y:S08]  /*0430*/  F2I.F64.TRUNC R18, R18 ;  /* 0x0000001200127311 */ /* 0x000e30000030d100 */
[----:B0-----:R-:W3:Y:S02]  /*0440*/  I2F.F64 R12, R18 ;  /* 0x00000012000c7312 */ /* 0x001ee40000201c00 */
[----:B---3--:R-:W-:Y:S01]  /*0450*/  DADD R14, R14, R12 ;  /* 0x000000000e0e7229 */ /* 0x008fe2000000000c */
[----:B------:R-:W2:Y:S05]  /*0460*/  LDG.E.64 R12, desc[UR4][R10.64+-0x18] ;  /* 0xffffe8040a0c7981 */ /* 0x000eaa000c1e1b00 */
[----:B------:R-:W0:Y:S08]  /*0470*/  F2I.F64.TRUNC R27, R14 ;  /* 0x0000000e001b7311 */ /* 0x000e30000030d100 */
[----:B0-----:R-:W4:Y:S02]  /*0480*/  I2F.F64 R14, R27 ;  /* 0x0000001b000e7312 */ /* 0x001f240000201c00 */
[----:B----4-:R-:W-:Y:S01]  /*0490*/  DADD R16, R16, R14 ;  /* 0x0000000010107229 */ /* 0x010fe2000000000e */
[----:B------:R-:W3:Y:S05]  /*04a0*/  LDG.E.64 R14, desc[UR4][R10.64+-0x10] ;  /* 0xfffff0040a0e7981 */ /* 0x000eea000c1e1b00 */
[----:B------:R-:W0:Y:S08]  /*04b0*/  F2I.F64.TRUNC R28, R16 ;  /* 0x00000010001c7311 */ /* 0x000e30000030d100 */
[----:B0-----:R-:W5:Y:S02]  /*04c0*/  I2F.F64 R16, R28 ;  /* 0x0000001c00107312 */ /* 0x001f640000201c00 */
[----:B-----5:R-:W-:Y:S01]  /*04d0*/  DADD R22, R22, R16 ;  /* 0x0000000016167229 */ /* 0x020fe20000000010 */
[----:B------:R-:W4:Y:S05]  /*04e0*/  LDG.E.64 R16, desc[UR4][R10.64+-0x8] ;  /* 0xfffff8040a107981 */ /* 0x000f2a000c1e1b00 */
[----:B------:R-:W0:Y:S08]  /*04f0*/  F2I.F64.TRUNC R27, R22 ;  /* 0x00000016001b7311 */ /* 0x000e30000030d100 */
[----:B0-----:R-:W0:Y:S02]  /*0500*/  I2F.F64 R18, R27 ;  /* 0x0000001b00127312 */ /* 0x001e240000201c00 */
[----:B0-----:R-:W-:Y:S01]  /*0510*/  DADD R18, R20, R18 ;  /* 0x0000000014127229 */ /* 0x001fe20000000012 */
[----:B------:R-:W5:Y:S05]  /*0520*/  LDG.E.64 R20, desc[UR4][R10.64] ;  /* 0x000000040a147981 */ /* 0x000f6a000c1e1b00 */
[----:B------:R-:W0:Y:S08]  /*0530*/  F2I.F64.TRUNC R27, R18 ;  /* 0x00000012001b7311 */ /* 0x000e30000030d100 */
[----:B0-----:R-:W2:Y:S02]  /*0540*/  I2F.F64 R22, R27 ;  /* 0x0000001b00167312 */ /* 0x001ea40000201c00 */
[----:B--2---:R-:W-:Y:S01]  /*0550*/  DADD R22, R12, R22 ;  /* 0x000000000c167229 */ /* 0x004fe20000000016 */
[----:B------:R-:W2:Y:S05]  /*0560*/  LDG.E.64 R12, desc[UR4][R10.64+0x8] ;  /* 0x000008040a0c7981 */ /* 0x000eaa000c1e1b00 */
[----:B------:R-:W0:Y:S08]  /*0570*/  F2I.F64.TRUNC R28, R22 ;  /* 0x00000016001c7311 */ /* 0x000e30000030d100 */
[----:B0-----:R-:W3:Y:S02]  /*0580*/  I2F.F64 R18, R28 ;  /* 0x0000001c00127312 */ /* 0x001ee40000201c00 */
[----:B---3--:R-:W-:Y:S01]  /*0590*/  DADD R18, R14, R18 ;  /* 0x000000000e127229 */ /* 0x008fe20000000012 */
[----:B------:R-:W3:Y:S05]  /*05a0*/  LDG.E.64 R14, desc[UR4][R10.64+0x10] ;  /* 0x000010040a0e7981 */ /* 0x000eea000c1e1b00 */
[----:B------:R-:W0:Y:S08]  /*05b0*/  F2I.F64.TRUNC R27, R18 ;  /* 0x00000012001b7311 */ /* 0x000e30000030d100 */
[----:B0-----:R-:W4:Y:S02]  /*05c0*/  I2F.F64 R22, R27 ;  /* 0x0000001b00167312 */ /* 0x001f240000201c00 */
[----:B----4-:R-:W-:Y:S01]  /*05d0*/  DADD R22, R16, R22 ;  /* 0x0000000010167229 */ /* 0x010fe20000000016 */
[----:B------:R-:W4:Y:S05]  /*05e0*/  LDG.E.64 R16, desc[UR4][R10.64+0x18] ;  /* 0x000018040a107981 */ /* 0x000f2a000c1e1b00 */
[----:B------:R-:W0:Y:S08]  /*05f0*/  F2I.F64.TRUNC R27, R22 ;  /* 0x00000016001b7311 */ /* 0x000e30000030d100 */
[----:B0-----:R-:W5:Y:S02]  /*0600*/  I2F.F64 R18, R27 ;  /* 0x0000001b00127312 */ /* 0x001f640000201c00 */
[----:B-----5:R-:W-:Y:S01]  /*0610*/  DADD R18, R20, R18 ;  /* 0x0000000014127229 */ /* 0x020fe20000000012 */
        /* <DEDUP_REMOVED lines=12> */
[----:B------:R0:W4:Y:S05]  /*06e0*/  LDG.E.64 R16, desc[UR4][R10.64+0x38] ;  /* 0x000038040a107981 */ /* 0x00012a000c1e1b00 */
[----:B------:R-:W1:Y:S08]  /*06f0*/  F2I.F64.TRUNC R28, R22 ;  /* 0x00000016001c7311 */ /* 0x000e70000030d100 */
[----:B-1----:R-:W5:Y:S02]  /*0700*/  I2F.F64 R18, R28 ;  /* 0x0000001c00127312 */ /* 0x002f640000201c00 */
[----:B-----5:R-:W-:-:S10]  /*0710*/  DADD R18, R20, R18 ;  /* 0x0000000014127229 */ /* 0x020fd40000000012 */
[----:B------:R-:W1:Y:S08]  /*0720*/  F2I.F64.TRUNC R18, R18 ;  /* 0x0000001200127311 */ /* 0x000e70000030d100 */
[----:B-1----:R-:W2:Y:S01]  /*0730*/  I2F.F64 R20, R18 ;  /* 0x0000001200147312 */ /* 0x002ea20000201c00 */
[----:B------:R-:W-:-:S05]  /*0740*/  VIADD R25, R25, 0x10 ;  /* 0x0000001019197836 */ /* 0x000fca0000000000 */
[----:B------:R-:W-:Y:S02]  /*0750*/  ISETP.NE.AND P3, PT, R25, RZ, PT ;  /* 0x000000ff1900720c */ /* 0x000fe40003f65270 */
[----:B0-----:R-:W-:-:S05]  /*0760*/  IADD3 R10, P4, PT, R10, 0x80, RZ ;  /* 0x000000800a0a7810 */ /* 0x001fca0007f9e0ff */
[----:B------:R-:W-:Y:S01]  /*0770*/  IMAD.X R11, RZ, RZ, R11, P4 ;  /* 0x000000ffff0b7224 */ /* 0x000fe200020e060b */
[----:B--2---:R-:W-:-:S10]  /*0780*/  DADD R20, R12, R20 ;  /* 0x000000000c147229 */ /* 0x004fd40000000014 */
[----:B------:R-:W0:Y:S08]  /*0790*/  F2I.F64.TRUNC R20, R20 ;  /* 0x0000001400147311 */ /* 0x000e30000030d100 */
[----:B0-----:R-:W3:Y:S02]  /*07a0*/  I2F.F64 R12, R20 ;  /* 0x00000014000c7312 */ /* 0x001ee40000201c00 */
[----:B---3--:R-:W-:-:S10]  /*07b0*/  DADD R12, R14, R12 ;  /* 0x000000000e0c7229 */ /* 0x008fd4000000000c */
[----:B------:R-:W0:Y:S08]  /*07c0*/  F2I.F64.TRUNC R12, R12 ;  /* 0x0000000c000c7311 */ /* 0x000e30000030d100 */
[----:B0-----:R-:W4:Y:S02]  /*07d0*/  I2F.F64 R14, R12 ;  /* 0x0000000c000e7312 */ /* 0x001f240000201c00 */
[----:B----4-:R-:W-:-:S06]  /*07e0*/  DADD R14, R16, R14 ;  /* 0x00000000100e7229 */ /* 0x010fcc000000000e */
[----:B------:R1:W2:Y:S01]  /*07f0*/  F2I.F64.TRUNC R28, R14 ;  /* 0x0000000e001c7311 */ /* 0x0002a2000030d100 */
[----:B------:R-:W-:Y:S05]  /*0800*/  @P3 BRA `(.L_x_5) ;  /* 0xfffffff800ec3947 */ /* 0x000fea000383ffff */
.L_x_4:
[----:B------:R-:W-:Y:S05]  /*0810*/  @!P2 BRA `(.L_x_6) ;  /* 0x00000004002ca947 */ /* 0x000fea0003800000 */
[----:B------:R-:W-:Y:S02]  /*0820*/  ISETP.GE.U32.AND P2, PT, R24, 0x8, PT ;  /* 0x000000081800780c */ /* 0x000fe40003f46070 */
[----:B------:R-:W-:-:S04]  /*0830*/  LOP3.LUT R27, R3, 0x7, RZ, 0xc0, !PT ;  /* 0x00000007031b7812 */ /* 0x000fc800078ec0ff */
[----:B------:R-:W-:-:S07]  /*0840*/  ISETP.NE.AND P3, PT, R27, RZ, PT ;  /* 0x000000ff1b00720c */ /* 0x000fce0003f65270 */
[----:B------:R-:W-:Y:S06]  /*0850*/  @!P2 BRA `(.L_x_7) ;  /* 0x000000000088a947 */ /* 0x000fec0003800000 */
[----:B------:R-:W-:-:S05]  /*0860*/  IMAD.WIDE.U32 R24, R29, 0x8, R8 ;  /* 0x000000081d187825 */ /* 0x000fca00078e0008 */
[----:B-1----:R-:W3:Y:S04]  /*0870*/  LDG.E.64 R14, desc[UR4][R24.64] ;  /* 0x00000004180e7981 */ /* 0x002ee8000c1e1b00 */
[----:B------:R-:W4:Y:S04]  /*0880*/  LDG.E.64 R10, desc[UR4][R24.64+0x8] ;  /* 0x00000804180a7981 */ /* 0x000f28000c1e1b00 */
[----:B------:R-:W5:Y:S04]  /*0890*/  LDG.E.64 R20, desc[UR4][R24.64+0x10] ;  /* 0x0000100418147981 */ /* 0x000f68000c1e1b00 */
[----:B------:R-:W5:Y:S04]  /*08a0*/  LDG.E.64 R18, desc[UR4][R24.64+0x18] ;  /* 0x0000180418127981 */ /* 0x000f68000c1e1b00 */
[----:B------:R-:W5:Y:S01]  /*08b0*/  LDG.E.64 R16, desc[UR4][R24.64+0x20] ;  /* 0x0000200418107981 */ /* 0x000f62000c1e1b00 */
[----:B0-2---:R-:W3:Y:S02]  /*08c0*/  I2F.F64 R12, R28 ;  /* 0x0000001c000c7312 */ /* 0x005ee40000201c00 */
[----:B---3--:R-:W-:Y:S01]  /*08d0*/  DADD R12, R14, R12 ;  /* 0x000000000e0c7229 */ /* 0x008fe2000000000c */
[----:B------:R-:W2:Y:S09]  /*08e0*/  LDG.E.64 R14, desc[UR4][R24.64+0x28] ;  /* 0x00002804180e7981 */ /* 0x000eb2000c1e1b00 */
[----:B------:R-:W0:Y:S08]  /*08f0*/  F2I.F64.TRUNC R12, R12 ;  /* 0x0000000c000c7311 */ /* 0x000e30000030d100 */
[----:B0-----:R0:W4:Y:S02]  /*0900*/  I2F.F64 R22, R12 ;  /* 0x0000000c00167312 */ /* 0x0011240000201c00 */
[----:B0-----:R-:W3:Y:S01]  /*0910*/  LDG.E.64 R12, desc[UR4][R24.64+0x30] ;  /* 0x00003004180c7981 */ /* 0x001ee2000c1e1b00 */
[----:B----4-:R-:W-:-:S03]  /*0920*/  DADD R22, R10, R22 ;  /* 0x000000000a167229 */ /* 0x010fc60000000016 */
[----:B------:R0:W4:Y:S07]  /*0930*/  LDG.E.64 R10, desc[UR4][R24.64+0x38] ;  /* 0x00003804180a7981 */ /* 0x00012e000c1e1b00 */
[----:B------:R-:W0:Y:S08]  /*0940*/  F2I.F64.TRUNC R22, R22 ;  /* 0x0000001600167311 */ /* 0x000e30000030d100 */
[----:B0-----:R-:W5:Y:S02]  /*0950*/  I2F.F64 R24, R22 ;  /* 0x0000001600187312 */ /* 0x001f640000201c00 */
[----:B-----5:R-:W-:-:S10]  /*0960*/  DADD R20, R20, R24 ;  /* 0x0000000014147229 */ /* 0x020fd40000000018 */
[----:B------:R-:W0:Y:S08]  /*0970*/  F2I.F64.TRUNC R20, R20 ;  /* 0x0000001400147311 */ /* 0x000e30000030d100 */
[----:B0-----:R-:W0:Y:S02]  /*0980*/  I2F.F64 R20, R20 ;  /* 0x0000001400147312 */ /* 0x001e240000201c00 */
[----:B0-----:R-:W-:-:S10]  /*0990*/  DADD R18, R18, R20 ;  /* 0x0000000012127229 */ /* 0x001fd40000000014 */
[----:B------:R-:W0:Y:S08]  /*09a0*/  F2I.F64.TRUNC R18, R18 ;  /* 0x0000001200127311 */ /* 0x000e30000030d100 */
[----:B0-----:R-:W0:Y:S02]  /*09b0*/  I2F.F64 R18, R18 ;  /* 0x0000001200127312 */ /* 0x001e240000201c00 */
[----:B0-----:R-:W-:-:S10]  /*09c0*/  DADD R16, R16, R18 ;  /* 0x0000000010107229 */ /* 0x001fd40000000012 */
[----:B------:R-:W0:Y:S08]  /*09d0*/  F2I.F64.TRUNC R16, R16 ;  /* 0x0000001000107311 */ /* 0x000e30000030d100 */
[----:B0-----:R-:W2:Y:S01]  /*09e0*/  I2F.F64 R24, R16 ;  /* 0x0000001000187312 */ /* 0x001ea20000201c00 */
[----:B------:R-:W-:Y:S01]  /*09f0*/  VIADD R29, R29, 0x8 ;  /* 0x000000081d1d7836 */ /* 0x000fe20000000000 */
[----:B--2---:R-:W-:-:S10]  /*0a00*/  DADD R14, R14, R24 ;  /* 0x000000000e0e7229 */ /* 0x004fd40000000018 */
[----:B------:R-:W0:Y:S08]  /*0a10*/  F2I.F64.TRUNC R14, R14 ;  /* 0x0000000e000e7311 */ /* 0x000e30000030d100 */
[----:B0-----:R-:W3:Y:S02]  /*0a20*/  I2F.F64 R22, R14 ;  /* 0x0000000e00167312 */ /* 0x001ee40000201c00 */
[----:B---3--:R-:W-:-:S10]  /*0a30*/  DADD R12, R12, R22 ;  /* 0x000000000c0c7229 */ /* 0x008fd40000000016 */
[----:B------:R-:W0:Y:S08]  /*0a40*/  F2I.F64.TRUNC R12, R12 ;  /* 0x0000000c000c7311 */ /* 0x000e30000030d100 */
[----:B0-----:R-:W4:Y:S02]  /*0a50*/  I2F.F64 R20, R12 ;  /* 0x0000000c00147312 */ /* 0x001f240000201c00 */
[----:B----4-:R-:W-:-:S06]  /*0a60*/  DADD R10, R10, R20 ;  /* 0x000000000a0a7229 */ /* 0x010fcc0000000014 */
[----:B------:R3:W4:Y:S05]  /*0a70*/  F2I.F64.TRUNC R28, R10 ;  /* 0x0000000a001c7311 */ /* 0x00072a000030d100 */
.L_x_7:
[----:B------:R-:W-:Y:S05]  /*0a80*/  @!P3 BRA `(.L_x_6) ;  /* 0x000000000090b947 */ /* 0x000fea0003800000 */
[----:B------:R-:W-:Y:S02]  /*0a90*/  ISETP.GE.U32.AND P2, PT, R27, 0x4, PT ;  /* 0x000000041b00780c */ /* 0x000fe40003f46070 */
[----:B------:R-:W-:-:S04]  /*0aa0*/  LOP3.LUT R16, R3, 0x3, RZ, 0xc0, !PT ;  /* 0x0000000303107812 */ /* 0x000fc800078ec0ff */
[----:B------:R-:W-:-:S07]  /*0ab0*/  ISETP.NE.AND P3, PT, R16, RZ, PT ;  /* 0x000000ff1000720c */ /* 0x000fce0003f65270 */
[----:B------:R-:W-:Y:S06]  /*0ac0*/  @!P2 BRA `(.L_x_8) ;  /* 0x000000000048a947 */ /* 0x000fec0003800000 */
[----:B------:R-:W-:-:S05]  /*0ad0*/  IMAD.WIDE.U32 R18, R29, 0x8, R8 ;  /* 0x000000081d127825 */ /* 0x000fca00078e0008 */
[----:B0-----:R-:W5:Y:S04]  /*0ae0*/  LDG.E.64 R8, desc[UR4][R18.64] ;  /* 0x0000000412087981 */ /* 0x001f68000c1e1b00 */
[----:B---3--:R-:W3:Y:S04]  /*0af0*/  LDG.E.64 R10, desc[UR4][R18.64+0x8] ;  /* 0x00000804120a7981 */ /* 0x008ee8000c1e1b00 */
[----:B------:R-:W3:Y:S04]  /*0b00*/  LDG.E.64 R12, desc[UR4][R18.64+0x10] ;  /* 0x00001004120c7981 */ /* 0x000ee8000c1e1b00 */
[----:B-1----:R-:W3:Y:S01]  /*0b10*/  LDG.E.64 R14, desc[UR4][R18.64+0x18] ;  /* 0x00001804120e7981 */ /* 0x002ee2000c1e1b00 */
[----:B--2-4-:R-:W5:Y:S01]  /*0b20*/  I2F.F64 R20, R28 ;  /* 0x0000001c00147312 */ /* 0x014f620000201c00 */
[----:B------:R-:W-:Y:S01]  /*0b30*/  VIADD R29, R29, 0x4 ;  /* 0x000000041d1d7836 */ /* 0x000fe20000000000 */
[----:B-----5:R-:W-:-:S10]  /*0b40*/  DADD R8, R8, R20 ;  /* 0x0000000008087229 */ /* 0x020fd40000000014 */
[----:B------:R-:W0:Y:S08]  /*0b50*/  F2I.F64.TRUNC R8, R8 ;  /* 0x0000000800087311 */ /* 0x000e30000030d100 */
[----:B0-----:R-:W3:Y:S02]  /*0b60*/  I2F.F64 R20, R8 ;  /* 0x0000000800147312 */ /* 0x001ee40000201c00 */
[----:B---3--:R-:W-:-:S10]  /*0b70*/  DADD R10, R10, R20 ;  /* 0x000000000a0a7229 */ /* 0x008fd40000000014 */
[----:B------:R-:W0:Y:S08]  /*0b80*/  F2I.F64.TRUNC R10, R10 ;  /* 0x0000000a000a7311 */ /* 0x000e30000030d100 */
[----:B0-----:R-:W0:Y:S02]  /*0b90*/  I2F.F64 R20, R10 ;  /* 0x0000000a00147312 */ /* 0x001e240000201c00 */
[----:B0-----:R-:W-:-:S10]  /*0ba0*/  DADD R12, R12, R20 ;  /* 0x000000000c0c7229 */ /* 0x001fd40000000014 */
[----:B------:R-:W0:Y:S08]  /*0bb0*/  F2I.F64.TRUNC R12, R12 ;  /* 0x0000000c000c7311 */ /* 0x000e30000030d100 */
[----:B0-----:R-:W0:Y:S02]  /*0bc0*/  I2F.F64 R20, R12 ;  /* 0x0000000c00147312 */ /* 0x001e240000201c00 */
[----:B0-----:R-:W-:-:S06]  /*0bd0*/  DADD R14, R14, R20 ;  /* 0x000000000e0e7229 */ /* 0x001fcc0000000014 */
[----:B------:R0:W1:Y:S05]  /*0be0*/  F2I.F64.TRUNC R28, R14 ;  /* 0x0000000e001c7311 */ /* 0x00006a000030d100 */
.L_x_8:
[----:B------:R-:W-:Y:S05]  /*0bf0*/  @!P3 BRA `(.L_x_6) ;  /* 0x000000000034b947 */ /* 0x000fea0003800000 */
[----:B------:R-:W-:-:S04]  /*0c00*/  IMAD.WIDE.U32 R6, R29, 0x8, R6 ;  /* 0x000000081d067825 */ /* 0x000fc800078e0006 */
[----:B------:R-:W-:Y:S01]  /*0c10*/  IMAD.MOV R16, RZ, RZ, -R16 ;  /* 0x000000ffff107224 */ /* 0x000fe200078e0a10 */
[----:B0-----:R-:W-:-:S04]  /*0c20*/  IADD3 R8, P2, PT, R6, UR6, RZ ;  /* 0x0000000606087c10 */ /* 0x001fc8000ff5e0ff */
[----:B------:R-:W-:-:S09]  /*0c30*/  IADD3.X R9, PT, PT, R7, UR7, RZ, P2, !PT ;  /* 0x0000000707097c10 */ /* 0x000fd200097fe4ff */
.L_x_9:
[----:B0-----:R0:W5:Y:S01]  /*0c40*/  LDG.E.64 R6, desc[UR4][R8.64] ;  /* 0x0000000408067981 */ /* 0x001162000c1e1b00 */
[----:B-12-4-:R-:W5:Y:S01]  /*0c50*/  I2F.F64 R28, R28 ;  /* 0x0000001c001c7312 */ /* 0x016f620000201c00 */
[----:B------:R-:W-:-:S05]  /*0c60*/  VIADD R16, R16, 0x1 ;  /* 0x0000000110107836 */ /* 0x000fca0000000000 */
[----:B------:R-:W-:Y:S02]  /*0c70*/  ISETP.NE.AND P2, PT, R16, RZ, PT ;  /* 0x000000ff1000720c */ /* 0x000fe40003f45270 */
[----:B0-----:R-:W-:-:S05]  /*0c80*/  IADD3 R8, P3, PT, R8, 0x8, RZ ;  /* 0x0000000808087810 */ /* 0x001fca0007f7e0ff */
[----:B------:R-:W-:Y:S01]  /*0c90*/  IMAD.X R9, RZ, RZ, R9, P3 ;  /* 0x000000ffff097224 */ /* 0x000fe200018e0609 */
[----:B-----5:R-:W-:-:S06]  /*0ca0*/  DADD R6, R28, R6 ;  /* 0x000000001c067229 */ /* 0x020fcc0000000006 */
[----:B------:R0:W1:Y:S01]  /*0cb0*/  F2I.F64.TRUNC R28, R6 ;  /* 0x00000006001c7311 */ /* 0x000062000030d100 */
[----:B------:R-:W-:Y:S05]  /*0cc0*/  @P2 BRA `(.L_x_9) ;  /* 0xfffffffc00dc2947 */ /* 0x000fea000383ffff */
.L_x_6:
[----:B-12-4-:R-:W1:Y:S02]  /*0cd0*/  I2F.F64 R28, R28 ;  /* 0x0000001c001c7312 */ /* 0x016e640000201c00 */
.L_x_3:
[----:B------:R-:W-:Y:S01]  /*0ce0*/  ISETP.GE.U32.AND P2, PT, R5, R2, PT ;  /* 0x000000020500720c */ /* 0x000fe20003f46070 */
[----:B------:R-:W-:Y:S01]  /*0cf0*/  @!P0 VIADD R4, R4, 0x1 ;  /* 0x0000000104048836 */ /* 0x000fe20000000000 */
[----:B------:R-:W-:Y:S02]  /*0d00*/  LOP3.LUT R0, R0, R3, RZ, 0x3c, !PT ;  /* 0x0000000300007212 */ /* 0x000fe400078e3cff */
[----:B------:R-:W2:Y:S02]  /*0d10*/  LDC.64 R2, c[0x0][0x390] ;  /* 0x0000e400ff027b82 */ /* 0x000ea40000000a00 */
[----:B------:R-:W-:-:S07]  /*0d20*/  ISETP.GE.AND P3, PT, R0, RZ, PT ;  /* 0x000000ff0000720c */ /* 0x000fce0003f66270 */
[----:B------:R-:W-:-:S06]  /*0d30*/  @P2 VIADD R4, R4, 0x1 ;  /* 0x0000000104042836 */ /* 0x000fcc0000000000 */
[----:B------:R-:W-:-:S05]  /*0d40*/  @!P3 IMAD.MOV R4, RZ, RZ, -R4 ;  /* 0x000000ffff04b224 */ /* 0x000fca00078e0a04 */
[----:B------:R-:W-:-:S05]  /*0d50*/  SEL R5, R26, R4, !P1 ;  /* 0x000000041a057207 */ /* 0x000fca0004800000 */
[----:B--2---:R-:W-:-:S05]  /*0d60*/  IMAD.WIDE R2, R5, 0x8, R2 ;  /* 0x0000000805027825 */ /* 0x004fca00078e0202 */
[----:B-1----:R-:W-:Y:S01]  /*0d70*/  STG.E.64 desc[UR4][R2.64], R28 ;  /* 0x0000001c02007986 */ /* 0x002fe2000c101b04 */
[----:B------:R-:W-:Y:S05]  /*0d80*/  EXIT ;  /* 0x000000000000794d */ /* 0x000fea0003800000 */
.L_x_10:
        /* <DEDUP_REMOVED lines=15> */
.L_x_13:


//--------------------- .nv.shared.reserved.0     --------------------------
	.section	.nv.shared.reserved.0,"aw",@nobits
	.weak		__nv_reservedSMEM_offset_0_alias
	.size		__nv_reservedSMEM_offset_0_alias, 0, 64
	.other		__nv_reservedSMEM_offset_0_alias,@"STO_CUDA_RESERVED_SHARED STV_DEFAULT"
__nv_reservedSMEM_offset_0_alias:
	.zero		0
	.zero		64


//--------------------- .nv.global                --------------------------
	.section	.nv.global,"aw",@nobits
.nv.global:
	.type		_ZN34_INTERNAL_8e9eea6e_4_k_cu_47dac6b96thrust24THRUST_300001_SM_1000_NS3seqE,@object
	.size		_ZN34_INTERNAL_8e9eea6e_4_k_cu_47dac6b96thrust24THRUST_300001_SM_1000_NS3seqE,(_ZN34_INTERNAL_8e9eea6e_4_k_cu_47dac6b94cuda3std3__48in_placeE - _ZN34_INTERNAL_8e9eea6e_4_k_cu_47dac6b96thrust24THRUST_300001_SM_1000_NS3seqE)
_ZN34_INTERNAL_8e9eea6e_4_k_cu_47dac6b96thrust24THRUST_300001_SM_1000_NS3seqE:
	.zero		1
	.type		_ZN34_INTERNAL_8e9eea6e_4_k_cu_47dac6b94cuda3std3__48in_placeE,@object
	.size		_ZN34_INTERNAL_8e9eea6e_4_k_cu_47dac6b94cuda3std3__48in_placeE,(_ZN34_INTERNAL_8e9eea6e_4_k_cu_47dac6b94cuda3std6ranges3__45__cpo4sizeE - _ZN34_INTERNAL_8e9eea6e_4_k_cu_47dac6b94cuda3std3__48in_placeE)
_ZN34_INTERNAL_8e9eea6e_4_k_cu_47dac6b94cuda3std3__48in_placeE:
	.zero		1
	.type		_ZN34_INTERNAL_8e9eea6e_4_k_cu_47dac6b94cuda3std6ranges3__45__cpo4sizeE,@object
	.size		_ZN34_INTERNAL_8e9eea6e_4_k_cu_47dac6b94cuda3std6ranges3__45__cpo4sizeE,(_ZN34_INTERNAL_8e9eea6e_4_k_cu_47dac6b96thrust24THRUST_300001_SM_1000_NS12placeholders2_3E - _ZN34_INTERNAL_8e9eea6e_4_k_cu_47dac6b94cuda3std6ranges3__45__cpo4sizeE)
_ZN34_INTERNAL_8e9eea6e_4_k_cu_47dac6b94cuda3std6ranges3__45__cpo4sizeE:
	.zero		1
	.type		_ZN34_INTERNAL_8e9eea6e_4_k_cu_47dac6b96thrust24THRUST_300001_SM_1000_NS12placeholders2_3E,@object
	.size		_ZN34_INTERNAL_8e9eea6e_4_k_cu_47dac6b96thrust24THRUST_300001_SM_1000_NS12placeholders2_3E,(_ZN34_INTERNAL_8e9eea6e_4_k_cu_47dac6b94cuda3std3__45__cpo6cbeginE - _ZN34_INTERNAL_8e9eea6e_4_k_cu_47dac6b96thrust24THRUST_300001_SM_1000_NS12placeholders2_3E)
_ZN34_INTERNAL_8e9eea6e_4_k_cu_47dac6b96thrust24THRUST_300001_SM_1000_NS12placeholders2_3E:
	.zero		1
	.type		_ZN34_INTERNAL_8e9eea6e_4_k_cu_47dac6b94cuda3std3__45__cpo6cbeginE,@object
	.size		_ZN34_INTERNAL_8e9eea6e_4_k_cu_47dac6b94cuda3std3__45__cpo6cbeginE,(_ZN34_INTERNAL_8e9eea6e_4_k_cu_47dac6b94cuda3std6ranges3__45__cpo6cbeginE - _ZN34_INTERNAL_8e9eea6e_4_k_cu_47dac6b94cuda3std3__45__cpo6cbeginE)
_ZN34_INTERNAL_8e9eea6e_4_k_cu_47dac6b94cuda3std3__45__cpo6cbeginE:
	.zero		1
	.type		_ZN34_INTERNAL_8e9eea6e_4_k_cu_47dac6b94cuda3std6ranges3__45__cpo6cbeginE,@object
	.size		_ZN34_INTERNAL_8e9eea6e_4_k_cu_47dac6b94cuda3std6ranges3__45__cpo6cbeginE,(_ZN34_INTERNAL_8e9eea6e_4_k_cu_47dac6b96thrust24THRUST_300001_SM_1000_NS12placeholders2_7E - _ZN34_INTERNAL_8e9eea6e_4_k_cu_47dac6b94cuda3std6ranges3__45__cpo6cbeginE)
_ZN34_INTERNAL_8e9eea6e_4_k_cu_47dac6b94cuda3std6ranges3__45__cpo6cbeginE:
	.zero		1
	.type		_ZN34_INTERNAL_8e9eea6e_4_k_cu_47dac6b96thrust24THRUST_300001_SM_1000_NS12placeholders2_7E,@object
	.size		_ZN34_INTERNAL_8e9eea6e_4_k_cu_47dac6b96thrust24THRUST_300001_SM_1000_NS12placeholders2_7E,(_ZN34_INTERNAL_8e9eea6e_4_k_cu_47dac6b94cuda3std3__45__cpo7crbeginE - _ZN34_INTERNAL_8e9eea6e_4_k_cu_47dac6b96thrust24THRUST_300001_SM_1000_NS12placeholders2_7E)
_ZN34_INTERNAL_8e9eea6e_4_k_cu_47dac6b96thrust24THRUST_300001_SM_1000_NS12placeholders2_7E:
	.zero		1
	.type		_ZN34_INTERNAL_8e9eea6e_4_k_cu_47dac6b94cuda3std3__45__cpo7crbeginE,@object
	.size		_ZN34_INTERNAL_8e9eea6e_4_k_cu_47dac6b94cuda3std3__45__cpo7crbeginE,(_ZN34_INTERNAL_8e9eea6e_4_k_cu_47dac6b94cuda3std6ranges3__45__cpo4nextE - _ZN34_INTERNAL_8e9eea6e_4_k_cu_47dac6b94cuda3std3__45__cpo7crbeginE)
_ZN34_INTERNAL_8e9eea6e_4_k_cu_47dac6b94cuda3std3__45__cpo7crbeginE:
	.zero		1
	.type		_ZN34_INTERNAL_8e9eea6e_4_k_cu_47dac6b94cuda3std6ranges3__45__cpo4nextE,@object
	.size		_ZN34_INTERNAL_8e9eea6e_4_k_cu_47dac6b94cuda3std6ranges3__45__cpo4nextE,(_ZN34_INTERNAL_8e9eea6e_4_k_cu_47dac6b94cuda3std6ranges3__45__cpo4swapE - _ZN34_INTERNAL_8e9eea6e_4_k_cu_47dac6b94cuda3std6ranges3__45__cpo4nextE)
_ZN34_INTERNAL_8e9eea6e_4_k_cu_47dac6b94cuda3std6ranges3__45__cpo4nextE:
	.zero		1
	.type		_ZN34_INTERNAL_8e9eea6e_4_k_cu_47dac6b94cuda3std6ranges3__45__cpo4swapE,@object
	.size		_ZN34_INTERNAL_8e9eea6e_4_k_cu_47dac6b94cuda3std6ranges3__45__cpo4swapE,(_ZN34_INTERNAL_8e9eea6e_4_k_cu_47dac6b96thrust24THRUST_300001_SM_1000_NS8cuda_cub10par_nosyncE - _ZN34_INTERNAL_8e9eea6e_4_k_cu_47dac6b94cuda3std6ranges3__45__cpo4swapE)
_ZN34_INTERNAL_8e9eea6e_4_k_cu_47dac6b94cuda3std6ranges3__45__cpo4swapE:
	.zero		1
	.type		_ZN34_INTERNAL_8e9eea6e_4_k_cu_47dac6b96thrust24THRUST_300001_SM_1000_NS8cuda_cub10par_nosyncE,@object
	.size		_ZN34_INTERNAL_8e9eea6e_4_k_cu_47dac6b96thrust24THRUST_300001_SM_1000_NS8cuda_cub10par_nosyncE,(_ZN34_INTERNAL_8e9eea6e_4_k_cu_47dac6b96thrust24THRUST_300001_SM_1000_NS12placeholders2_9E - _ZN34_INTERNAL_8e9eea6e_4_k_cu_47dac6b96thrust24THRUST_300001_SM_1000_NS8cuda_cub10par_nosyncE)
_ZN34_INTERNAL_8e9eea6e_4_k_cu_47dac6b96thrust24THRUST_300001_SM_1000_NS8cuda_cub10par_nosyncE:
	.zero		1
	.type		_ZN34_INTERNAL_8e9eea6e_4_k_cu_47dac6b96thrust24THRUST_300001_SM_1000_NS12placeholders2_9E,@object
	.size		_ZN34_INTERNAL_8e9eea6e_4_k_cu_47dac6b96thrust24THRUST_300001_SM_1000_NS12placeholders2_9E,(_ZN34_INTERNAL_8e9eea6e_4_k_cu_47dac6b94cuda3std3__436_GLOBAL__N__8e9eea6e_4_k_cu_47dac6b96ignoreE - _ZN34_INTERNAL_8e9eea6e_4_k_cu_47dac6b96thrust24THRUST_300001_SM_1000_NS12placeholders2_9E)
_ZN34_INTERNAL_8e9eea6e_4_k_cu_47dac6b96thrust24THRUST_300001_SM_1000_NS12placeholders2_9E:
	.zero		1
	.type		_ZN34_INTERNAL_8e9eea6e_4_k_cu_47dac6b94cuda3std3__436_GLOBAL__N__8e9eea6e_4_k_cu_47dac6b96ignoreE,@object
	.size		_ZN34_INTERNAL_8e9eea6e_4_k_cu_47dac6b94cuda3std3__436_GLOBAL__N__8e9eea6e_4_k_cu_47dac6b96ignoreE,(_ZN34_INTERNAL_8e9eea6e_4_k_cu_47dac6b94cuda3std6ranges3__45__cpo4dataE - _ZN34_INTERNAL_8e9eea6e_4_k_cu_47dac6b94cuda3std3__436_GLOBAL__N__8e9eea6e_4_k_cu_47dac6b96ignoreE)
_ZN34_INTERNAL_8e9eea6e_4_k_cu_47dac6b94cuda3std3__436_GLOBAL__N__8e9eea6e_4_k_cu_47dac6b96ignoreE:
	.zero		1
	.type		_ZN34_INTERNAL_8e9eea6e_4_k_cu_47dac6b94cuda3std6ranges3__45__cpo4dataE,@object
	.size		_ZN34_INTERNAL_8e9eea6e_4_k_cu_47dac6b94cuda3std6ranges3__45__cpo4dataE,(_ZN34_INTERNAL_8e9eea6e_4_k_cu_47dac6b96thrust24THRUST_300001_SM_1000_NS12placeholders2_1E - _ZN34_INTERNAL_8e9eea6e_4_k_cu_47dac6b94cuda3std6ranges3__45__cpo4dataE)
_ZN34_INTERNAL_8e9eea6e_4_k_cu_47dac6b94cuda3std6ranges3__45__cpo4dataE:
	.zero		1
	.type		_ZN34_INTERNAL_8e9eea6e_4_k_cu_47dac6b96thrust24THRUST_300001_SM_1000_NS12placeholders2_1E,@object
	.size		_ZN34_INTERNAL_8e9eea6e_4_k_cu_47dac6b96thrust24THRUST_300001_SM_1000_NS12placeholders2_1E,(_ZN34_INTERNAL_8e9eea6e_4_k_cu_47dac6b94cuda3std3__45__cpo5beginE - _ZN34_INTERNAL_8e9eea6e_4_k_cu_47dac6b96thrust24THRUST_300001_SM_1000_NS12placeholders2_1E)
_ZN34_INTERNAL_8e9eea6e_4_k_cu_47dac6b96thrust24THRUST_300001_SM_1000_NS12placeholders2_1E:
	.zero		1
	.type		_ZN34_INTERNAL_8e9eea6e_4_k_cu_47dac6b94cuda3std3__45__cpo5beginE,@object
	.size		_ZN34_INTERNAL_8e9eea6e_4_k_cu_47dac6b94cuda3std3__45__cpo5beginE,(_ZN34_INTERNAL_8e9eea6e_4_k_cu_47dac6b94cuda3std6ranges3__45__cpo5beginE - _ZN34_INTERNAL_8e9eea6e_4_k_cu_47dac6b94cuda3std3__45__cpo5beginE)
_ZN34_INTERNAL_8e9eea6e_4_k_cu_47dac6b94cuda3std3__45__cpo5beginE:
	.zero		1
	.type		_ZN34_INTERNAL_8e9eea6e_4_k_cu_47dac6b94cuda3std6ranges3__45__cpo5beginE,@object
	.size		_ZN34_INTERNAL_8e9eea6e_4_k_cu_47dac6b94cuda3std6ranges3__45__cpo5beginE,(_ZN34_INTERNAL_8e9eea6e_4_k_cu_47dac6b96thrust24THRUST_300001_SM_1000_NS12placeholders2_5E - _ZN34_INTERNAL_8e9eea6e_4_k_cu_47dac6b94cuda3std6ranges3__45__cpo5beginE)
_ZN34_INTERNAL_8e9eea6e_4_k_cu_47dac6b94cuda3std6ranges3__45__cpo5beginE:
	.zero		1
	.type		_ZN34_INTERNAL_8e9eea6e_4_k_cu_47dac6b96thrust24THRUST_300001_SM_1000_NS12placeholders2_5E,@object
	.size		_ZN34_INTERNAL_8e9eea6e_4_k_cu_47dac6b96thrust24THRUST_300001_SM_1000_NS12placeholders2_5E,(_ZN34_INTERNAL_8e9eea6e_4_k_cu_47dac6b94cuda3std3__45__cpo6rbeginE - _ZN34_INTERNAL_8e9eea6e_4_k_cu_47dac6b96thrust24THRUST_300001_SM_1000_NS12placeholders2_5E)
_ZN34_INTERNAL_8e9eea6e_4_k_cu_47dac6b96thrust24THRUST_300001_SM_1000_NS12placeholders2_5E:
	.zero		1
	.type		_ZN34_INTERNAL_8e9eea6e_4_k_cu_47dac6b94cuda3std3__45__cpo6rbeginE,@object
	.size		_ZN34_INTERNAL_8e9eea6e_4_k_cu_47dac6b94cuda3std3__45__cpo6rbeginE,(_ZN34_INTERNAL_8e9eea6e_4_k_cu_47dac6b94cuda3std6ranges3__45__cpo7advanceE - _ZN34_INTERNAL_8e9eea6e_4_k_cu_47dac6b94cuda3std3__45__cpo6rbeginE)
_ZN34_INTERNAL_8e9eea6e_4_k_cu_47dac6b94cuda3std3__45__cpo6rbeginE:
	.zero		1
	.type		_ZN34_INTERNAL_8e9eea6e_4_k_cu_47dac6b94cuda3std6ranges3__45__cpo7advanceE,@object
	.size		_ZN34_INTERNAL_8e9eea6e_4_k_cu_47dac6b94cuda3std6ranges3__45__cpo7advanceE,(_ZN34_INTERNAL_8e9eea6e_4_k_cu_47dac6b94cuda3std3__47nulloptE - _ZN34_INTERNAL_8e9eea6e_4_k_cu_47dac6b94cuda3std6ranges3__45__cpo7advanceE)
_ZN34_INTERNAL_8e9eea6e_4_k_cu_47dac6b94cuda3std6ranges3__45__cpo7advanceE:
	.zero		1
	.type		_ZN34_INTERNAL_8e9eea6e_4_k_cu_47dac6b94cuda3std3__47nulloptE,@object
	.size		_ZN34_INTERNAL_8e9eea6e_4_k_cu_47dac6b94cuda3std3__47nulloptE,(_ZN34_INTERNAL_8e9eea6e_4_k_cu_47dac6b94cuda3std6ranges3__45__cpo8distanceE - _ZN34_INTERNAL_8e9eea6e_4_k_cu_47dac6b94cuda3std3__47nulloptE)
_ZN34_INTERNAL_8e9eea6e_4_k_cu_47dac6b94cuda3std3__47nulloptE:
	.zero		1
	.type		_ZN34_INTERNAL_8e9eea6e_4_k_cu_47dac6b94cuda3std6ranges3__45__cpo8distanceE,@object
	.size		_ZN34_INTERNAL_8e9eea6e_4_k_cu_47dac6b94cuda3std6ranges3__45__cpo8distanceE,(_ZN34_INTERNAL_8e9eea6e_4_k_cu_47dac6b96thrust24THRUST_300001_SM_1000_NS12placeholders3_10E - _ZN34_INTERNAL_8e9eea6e_4_k_cu_47dac6b94cuda3std6ranges3__45__cpo8distanceE)
_ZN34_INTERNAL_8e9eea6e_4_k_cu_47dac6b94cuda3std6ranges3__45__cpo8distanceE:
	.zero		1
	.type		_ZN34_INTERNAL_8e9eea6e_4_k_cu_47dac6b96thrust24THRUST_300001_SM_1000_NS12placeholders3_10E,@object
	.size		_ZN34_INTERNAL_8e9eea6e_4_k_cu_47dac6b96thrust24THRUST_300001_SM_1000_NS12placeholders3_10E,(_ZN34_INTERNAL_8e9eea6e_4_k_cu_47dac6b94cuda3std3__419piecewise_constructE - _ZN34_INTERNAL_8e9eea6e_4_k_cu_47dac6b96thrust24THRUST_300001_SM_1000_NS12placeholders3_10E)
_ZN34_INTERNAL_8e9eea6e_4_k_cu_47dac6b96thrust24THRUST_300001_SM_1000_NS12placeholders3_10E:
	.zero		1
	.type		_ZN34_INTERNAL_8e9eea6e_4_k_cu_47dac6b94cuda3std3__419piecewise_constructE,@object
	.size		_ZN34_INTERNAL_8e9eea6e_4_k_cu_47dac6b94cuda3std3__419piecewise_constructE,(_ZN34_INTERNAL_8e9eea6e_4_k_cu_47dac6b94cuda3std6ranges3__45__cpo5cdataE - _ZN34_INTERNAL_8e9eea6e_4_k_cu_47dac6b94cuda3std3__419piecewise_constructE)
_ZN34_INTERNAL_8e9eea6e_4_k_cu_47dac6b94cuda3std3__419piecewise_constructE:
	.zero		1
	.type		_ZN34_INTERNAL_8e9eea6e_4_k_cu_47dac6b94cuda3std6ranges3__45__cpo5cdataE,@object
	.size		_ZN34_INTERNAL_8e9eea6e_4_k_cu_47dac6b94cuda3std6ranges3__45__cpo5cdataE,(_ZN34_INTERNAL_8e9eea6e_4_k_cu_47dac6b96thrust24THRUST_300001_SM_1000_NS12placeholders2_2E - _ZN34_INTERNAL_8e9eea6e_4_k_cu_47dac6b94cuda3std6ranges3__45__cpo5cdataE)
_ZN34_INTERNAL_8e9eea6e_4_k_cu_47dac6b94cuda3std6ranges3__45__cpo5cdataE:
	.zero		1
	.type		_ZN34_INTERNAL_8e9eea6e_4_k_cu_47dac6b96thrust24THRUST_300001_SM_1000_NS12placeholders2_2E,@object
	.size		_ZN34_INTERNAL_8e9eea6e_4_k_cu_47dac6b96thrust24THRUST_300001_SM_1000_NS12placeholders2_2E,(_ZN34_INTERNAL_8e9eea6e_4_k_cu_47dac6b94cuda3std3__45__cpo3endE - _ZN34_INTERNAL_8e9eea6e_4_k_cu_47dac6b96thrust24THRUST_300001_SM_1000_NS12placeholders2_2E)
_ZN34_INTERNAL_8e9eea6e_4_k_cu_47dac6b96thrust24THRUST_300001_SM_1000_NS12placeholders2_2E:
	.zero		1
	.type		_ZN34_INTERNAL_8e9eea6e_4_k_cu_47dac6b94cuda3std3__45__cpo3endE,@object
	.size		_ZN34_INTERNAL_8e9eea6e_4_k_cu_47dac6b94cuda3std3__45__cpo3endE,(_ZN34_INTERNAL_8e9eea6e_4_k_cu_47dac6b94cuda3std6ranges3__45__cpo3endE - _ZN34_INTERNAL_8e9eea6e_4_k_cu_47dac6b94cuda3std3__45__cpo3endE)
_ZN34_INTERNAL_8e9eea6e_4_k_cu_47dac6b94cuda3std3__45__cpo3endE:
	.zero		1
	.type		_ZN34_INTERNAL_8e9eea6e_4_k_cu_47dac6b94cuda3std6ranges3__45__cpo3endE,@object
	.size		_ZN34_INTERNAL_8e9eea6e_4_k_cu_47dac6b94cuda3std6ranges3__45__cpo3endE,(_ZN34_INTERNAL_8e9eea6e_4_k_cu_47dac6b96thrust24THRUST_300001_SM_1000_NS12placeholders2_6E - _ZN34_INTERNAL_8e9eea6e_4_k_cu_47dac6b94cuda3std6ranges3__45__cpo3endE)
_ZN34_INTERNAL_8e9eea6e_4_k_cu_47dac6b94cuda3std6ranges3__45__cpo3endE:
	.zero		1
	.type		_ZN34_INTERNAL_8e9eea6e_4_k_cu_47dac6b96thrust24THRUST_300001_SM_1000_NS12placeholders2_6E,@object
	.size		_ZN34_INTERNAL_8e9eea6e_4_k_cu_47dac6b96thrust24THRUST_300001_SM_1000_NS12placeholders2_6E,(_ZN34_INTERNAL_8e9eea6e_4_k_cu_47dac6b94cuda3std3__45__cpo4rendE - _ZN34_INTERNAL_8e9eea6e_4_k_cu_47dac6b96thrust24THRUST_300001_SM_1000_NS12placeholders2_6E)
_ZN34_INTERNAL_8e9eea6e_4_k_cu_47dac6b96thrust24THRUST_300001_SM_1000_NS12placeholders2_6E:
	.zero		1
	.type		_ZN34_INTERNAL_8e9eea6e_4_k_cu_47dac6b94cuda3std3__45__cpo4rendE,@object
	.size		_ZN34_INTERNAL_8e9eea6e_4_k_cu_47dac6b94cuda3std3__45__cpo4rendE,(_ZN34_INTERNAL_8e9eea6e_4_k_cu_47dac6b94cuda3std6ranges3__45__cpo9iter_swapE - _ZN34_INTERNAL_8e9eea6e_4_k_cu_47dac6b94cuda3std3__45__cpo4rendE)
_ZN34_INTERNAL_8e9eea6e_4_k_cu_47dac6b94cuda3std3__45__cpo4rendE:
	.zero		1
	.type		_ZN34_INTERNAL_8e9eea6e_4_k_cu_47dac6b94cuda3std6ranges3__45__cpo9iter_swapE,@object
	.size		_ZN34_INTERNAL_8e9eea6e_4_k_cu_47dac6b94cuda3std6ranges3__45__cpo9iter_swapE,(_ZN34_INTERNAL_8e9eea6e_4_k_cu_47dac6b94cuda3std3__48unexpectE - _ZN34_INTERNAL_8e9eea6e_4_k_cu_47dac6b94cuda3std6ranges3__45__cpo9iter_swapE)
_ZN34_INTERNAL_8e9eea6e_4_k_cu_47dac6b94cuda3std6ranges3__45__cpo9iter_swapE:
	.zero		1
	.type		_ZN34_INTERNAL_8e9eea6e_4_k_cu_47dac6b94cuda3std3__48unexpectE,@object
	.size		_ZN34_INTERNAL_8e9eea6e_4_k_cu_47dac6b94cuda3std3__48unexpectE,(_ZN34_INTERNAL_8e9eea6e_4_k_cu_47dac6b96thrust24THRUST_300001_SM_1000_NS8cuda_cub3parE - _ZN34_INTERNAL_8e9eea6e_4_k_cu_47dac6b94cuda3std3__48unexpectE)
_ZN34_INTERNAL_8e9eea6e_4_k_cu_47dac6b94cuda3std3__48unexpectE:
	.zero		1
	.type		_ZN34_INTERNAL_8e9eea6e_4_k_cu_47dac6b96thrust24THRUST_300001_SM_1000_NS8cuda_cub3parE,@object
	.size		_ZN34_INTERNAL_8e9eea6e_4_k_cu_47dac6b96thrust24THRUST_300001_SM_1000_NS8cuda_cub3parE,(_ZN34_INTERNAL_8e9eea6e_4_k_cu_47dac6b96thrust24THRUST_300001_SM_1000_NS12placeholders2_4E - _ZN34_INTERNAL_8e9eea6e_4_k_cu_47dac6b96thrust24THRUST_300001_SM_1000_NS8cuda_cub3parE)
_ZN34_INTERNAL_8e9eea6e_4_k_cu_47dac6b96thrust24THRUST_300001_SM_1000_NS8cuda_cub3parE:
	.zero		1
	.type		_ZN34_INTERNAL_8e9eea6e_4_k_cu_47dac6b96thrust24THRUST_300001_SM_1000_NS12placeholders2_4E,@object
	.size		_ZN34_INTERNAL_8e9eea6e_4_k_cu_47dac6b96thrust24THRUST_300001_SM_1000_NS12placeholders2_4E,(_ZN34_INTERNAL_8e9eea6e_4_k_cu_47dac6b94cuda3std3__45__cpo4cendE - _ZN34_INTERNAL_8e9eea6e_4_k_cu_47dac6b96thrust24THRUST_300001_SM_1000_NS12placeholders2_4E)
_ZN34_INTERNAL_8e9eea6e_4_k_cu_47dac6b96thrust24THRUST_300001_SM_1000_NS12placeholders2_4E:
	.zero		1
	.type		_ZN34_INTERNAL_8e9eea6e_4_k_cu_47dac6b94cuda3std3__45__cpo4cendE,@object
	.size		_ZN34_INTERNAL_8e9eea6e_4_k_cu_47dac6b94cuda3std3__45__cpo4cendE,(_ZN34_INTERNAL_8e9eea6e_4_k_cu_47dac6b94cuda3std6ranges3__45__cpo4cendE - _ZN34_INTERNAL_8e9eea6e_4_k_cu_47dac6b94cuda3std3__45__cpo4cendE)
_ZN34_INTERNAL_8e9eea6e_4_k_cu_47dac6b94cuda3std3__45__cpo4cendE:
	.zero		1
	.type		_ZN34_INTERNAL_8e9eea6e_4_k_cu_47dac6b94cuda3std6ranges3__45__cpo4cendE,@object
	.size		_ZN34_INTERNAL_8e9eea6e_4_k_cu_47dac6b94cuda3std6ranges3__45__cpo4cendE,(_ZN34_INTERNAL_8e9eea6e_4_k_cu_47dac6b94cuda3std3__420unreachable_sentinelE - _ZN34_INTERNAL_8e9eea6e_4_k_cu_47dac6b94cuda3std6ranges3__45__cpo4cendE)
_ZN34_INTERNAL_8e9eea6e_4_k_cu_47dac6b94cuda3std6ranges3__45__cpo4cendE:
	.zero		1
	.type		_ZN34_INTERNAL_8e9eea6e_4_k_cu_47dac6b94cuda3std3__420unreachable_sentinelE,@object
	.size		_ZN34_INTERNAL_8e9eea6e_4_k_cu_47dac6b94cuda3std3__420unreachable_sentinelE,(_ZN34_INTERNAL_8e9eea6e_4_k_cu_47dac6b94cuda3std6ranges3__45__cpo5ssizeE - _ZN34_INTERNAL_8e9eea6e_4_k_cu_47dac6b94cuda3std3__420unreachable_sentinelE)
_ZN34_INTERNAL_8e9eea6e_4_k_cu_47dac6b94cuda3std3__420unreachable_sentinelE:
	.zero		1
	.type		_ZN34_INTERNAL_8e9eea6e_4_k_cu_47dac6b94cuda3std6ranges3__45__cpo5ssizeE,@object
	.size		_ZN34_INTERNAL_8e9eea6e_4_k_cu_47dac6b94cuda3std6ranges3__45__cpo5ssizeE,(_ZN34_INTERNAL_8e9eea6e_4_k_cu_47dac6b96thrust24THRUST_300001_SM_1000_NS12placeholders2_8E - _ZN34_INTERNAL_8e9eea6e_4_k_cu_47dac6b94cuda3std6ranges3__45__cpo5ssizeE)
_ZN34_INTERNAL_8e9eea6e_4_k_cu_47dac6b94cuda3std6ranges3__45__cpo5ssizeE:
	.zero		1
	.type		_ZN34_INTERNAL_8e9eea6e_4_k_cu_47dac6b96thrust24THRUST_300001_SM_1000_NS12placeholders2_8E,@object
	.size		_ZN34_INTERNAL_8e9eea6e_4_k_cu_47dac6b96thrust24THRUST_300001_SM_1000_NS12placeholders2_8E,(_ZN34_INTERNAL_8e9eea6e_4_k_cu_47dac6b94cuda3std3__45__cpo5crendE - _ZN34_INTERNAL_8e9eea6e_4_k_cu_47dac6b96thrust24THRUST_300001_SM_1000_NS12placeholders2_8E)
_ZN34_INTERNAL_8e9eea6e_4_k_cu_47dac6b96thrust24THRUST_300001_SM_1000_NS12placeholders2_8E:
	.zero		1
	.type		_ZN34_INTERNAL_8e9eea6e_4_k_cu_47dac6b94cuda3std3__45__cpo5crendE,@object
	.size		_ZN34_INTERNAL_8e9eea6e_4_k_cu_47dac6b94cuda3std3__45__cpo5crendE,(_ZN34_INTERNAL_8e9eea6e_4_k_cu_47dac6b94cuda3std6ranges3__45__cpo4prevE - _ZN34_INTERNAL_8e9eea6e_4_k_cu_47dac6b94cuda3std3__45__cpo5crendE)
_ZN34_INTERNAL_8e9eea6e_4_k_cu_47dac6b94cuda3std3__45__cpo5crendE:
	.zero		1
	.type		_ZN34_INTERNAL_8e9eea6e_4_k_cu_47dac6b94cuda3std6ranges3__45__cpo4prevE,@object
	.size		_ZN34_INTERNAL_8e9eea6e_4_k_cu_47dac6b94cuda3std6ranges3__45__cpo4prevE,(_ZN34_INTERNAL_8e9eea6e_4_k_cu_47dac6b94cuda3std6ranges3__45__cpo9iter_moveE - _ZN34_INTERNAL_8e9eea6e_4_k_cu_47dac6b94cuda3std6ranges3__45__cpo4prevE)
_ZN34_INTERNAL_8e9eea6e_4_k_cu_47dac6b94cuda3std6ranges3__45__cpo4prevE:
	.zero		1
	.type		_ZN34_INTERNAL_8e9eea6e_4_k_cu_47dac6b94cuda3std6ranges3__45__cpo9iter_moveE,@object
	.size		_ZN34_INTERNAL_8e9eea6e_4_k_cu_47dac6b94cuda3std6ranges3__45__cpo9iter_moveE,(_ZN34_INTERNAL_8e9eea6e_4_k_cu_47dac6b96thrust24THRUST_300001_SM_1000_NS6system6detail10sequential3seqE - _ZN34_INTERNAL_8e9eea6e_4_k_cu_47dac6b94cuda3std6ranges3__45__cpo9iter_moveE)
_ZN34_INTERNAL_8e9eea6e_4_k_cu_47dac6b94cuda3std6ranges3__45__cpo9iter_moveE:
	.zero		1
	.type		_ZN34_INTERNAL_8e9eea6e_4_k_cu_47dac6b96thrust24THRUST_300001_SM_1000_NS6system6detail10sequential3seqE,@object
	.size		_ZN34_INTERNAL_8e9eea6e_4_k_cu_47dac6b96thrust24THRUST_300001_SM_1000_NS6system6detail10sequential3seqE,(.L_31 - _ZN34_INTERNAL_8e9eea6e_4_k_cu_47dac6b96thrust24THRUST_300001_SM_1000_NS6system6detail10sequential3seqE)
_ZN34_INTERNAL_8e9eea6e_4_k_cu_47dac6b96thrust24THRUST_300001_SM_1000_NS6system6detail10sequential3seqE:
	.zero		1
.L_31:


//--------------------- .nv.constant0._ZN3cub18CUB_300001_SM_10006detail8for_each13static_kernelINS2_12policy_hub_t12policy_500_tEmN6thrust24THRUST_300001_SM_1000_NS8cuda_cub20__uninitialized_fill7functorINS7_10device_ptrIdEEdEEEEvT0_T1_ --------------------------
	.section	.nv.constant0._ZN3cub18CUB_300001_SM_10006detail8for_each13static_kernelINS2_12policy_hub_t12policy_500_tEmN6thrust24THRUST_300001_SM_1000_NS8cuda_cub20__uninitialized_fill7functorINS7_10device_ptrIdEEdEEEEvT0_T1_,"a",@progbits
	.sectionflags	@""
	.align	4
.nv.constant0._ZN3cub18CUB_300001_SM_10006detail8for_each13static_kernelINS2_12policy_hub_t12policy_500_tEmN6thrust24THRUST_300001_SM_1000_NS8cuda_cub20__uninitialized_fill7functorINS7_10device_ptrIdEEdEEEEvT0_T1_:
	.zero		920


//--------------------- .nv.constant0._ZN3cub18CUB_300001_SM_10006detail11EmptyKernelIvEEvv --------------------------
	.section	.nv.constant0._ZN3cub18CUB_300001_SM_10006detail11EmptyKernelIvEEvv,"a",@progbits
	.sectionflags	@""
	.align	4
.nv.constant0._ZN3cub18CUB_300001_SM_10006detail11EmptyKernelIvEEvv:
	.zero		896


//--------------------- .nv.constant0._Z9matrixMulPdS_S_ii --------------------------
	.section	.nv.constant0._Z9matrixMulPdS_S_ii,"a",@progbits
	.sectionflags	@""
	.align	4
.nv.constant0._Z9matrixMulPdS_S_ii:
	.zero		928


//--------------------- SYMBOLS --------------------------

	.type		.nv.reservedSmem.offset0,@object
	.size		.nv.reservedSmem.offset0,0x4
